//
// Generated by NVIDIA NVVM Compiler
//
// Compiler Build ID: CL-36424714
// Cuda compilation tools, release 13.0, V13.0.88
// Based on NVVM 20.0.0
//

.version 9.0
.target sm_100
.address_size 64

	// .globl	_Z5kgmulPfS_S_

.visible .entry _Z5kgmulPfS_S_(
	.param .u64 .ptr .align 1 _Z5kgmulPfS_S__param_0,
	.param .u64 .ptr .align 1 _Z5kgmulPfS_S__param_1,
	.param .u64 .ptr .align 1 _Z5kgmulPfS_S__param_2
)
{
	.reg .b32 	%r<5>;
	.reg .b32 	%f<4>;
	.reg .b64 	%rd<11>;

	ld.param.u64 	%rd1, [_Z5kgmulPfS_S__param_0];
	ld.param.u64 	%rd2, [_Z5kgmulPfS_S__param_1];
	ld.param.u64 	%rd3, [_Z5kgmulPfS_S__param_2];
	cvta.to.global.u64 	%rd4, %rd3;
	cvta.to.global.u64 	%rd5, %rd2;
	cvta.to.global.u64 	%rd6, %rd1;
	mov.u32 	%r1, %ctaid.x;
	mov.u32 	%r2, %ntid.x;
	mov.u32 	%r3, %tid.x;
	mad.lo.s32 	%r4, %r1, %r2, %r3;
	mul.wide.s32 	%rd7, %r4, 4;
	add.s64 	%rd8, %rd6, %rd7;
	ld.global.f32 	%f1, [%rd8];
	add.s64 	%rd9, %rd5, %rd7;
	ld.global.f32 	%f2, [%rd9];
	mul.f32 	%f3, %f1, %f2;
	add.s64 	%rd10, %rd4, %rd7;
	st.global.f32 	[%rd10], %f3;
	ret;

}
	// .globl	_Z6kgmulePffS_
.visible .entry _Z6kgmulePffS_(
	.param .u64 .ptr .align 1 _Z6kgmulePffS__param_0,
	.param .f32 _Z6kgmulePffS__param_1,
	.param .u64 .ptr .align 1 _Z6kgmulePffS__param_2
)
{
	.reg .b32 	%r<5>;
	.reg .b32 	%f<4>;
	.reg .b64 	%rd<8>;

	ld.param.u64 	%rd1, [_Z6kgmulePffS__param_0];
	ld.param.f32 	%f1, [_Z6kgmulePffS__param_1];
	ld.param.u64 	%rd2, [_Z6kgmulePffS__param_2];
	cvta.to.global.u64 	%rd3, %rd2;
	cvta.to.global.u64 	%rd4, %rd1;
	mov.u32 	%r1, %ctaid.x;
	mov.u32 	%r2, %ntid.x;
	mov.u32 	%r3, %tid.x;
	mad.lo.s32 	%r4, %r1, %r2, %r3;
	mul.wide.s32 	%rd5, %r4, 4;
	add.s64 	%rd6, %rd4, %rd5;
	ld.global.f32 	%f2, [%rd6];
	mul.f32 	%f3, %f1, %f2;
	add.s64 	%rd7, %rd3, %rd5;
	st.global.f32 	[%rd7], %f3;
	ret;

}
	// .globl	_Z5kgdivPfS_S_
.visible .entry _Z5kgdivPfS_S_(
	.param .u64 .ptr .align 1 _Z5kgdivPfS_S__param_0,
	.param .u64 .ptr .align 1 _Z5kgdivPfS_S__param_1,
	.param .u64 .ptr .align 1 _Z5kgdivPfS_S__param_2
)
{
	.reg .b32 	%r<5>;
	.reg .b32 	%f<4>;
	.reg .b64 	%rd<11>;

	ld.param.u64 	%rd1, [_Z5kgdivPfS_S__param_0];
	ld.param.u64 	%rd2, [_Z5kgdivPfS_S__param_1];
	ld.param.u64 	%rd3, [_Z5kgdivPfS_S__param_2];
	cvta.to.global.u64 	%rd4, %rd3;
	cvta.to.global.u64 	%rd5, %rd2;
	cvta.to.global.u64 	%rd6, %rd1;
	mov.u32 	%r1, %ctaid.x;
	mov.u32 	%r2, %ntid.x;
	mov.u32 	%r3, %tid.x;
	mad.lo.s32 	%r4, %r1, %r2, %r3;
	mul.wide.s32 	%rd7, %r4, 4;
	add.s64 	%rd8, %rd6, %rd7;
	ld.global.f32 	%f1, [%rd8];
	add.s64 	%rd9, %rd5, %rd7;
	ld.global.f32 	%f2, [%rd9];
	div.rn.f32 	%f3, %f1, %f2;
	add.s64 	%rd10, %rd4, %rd7;
	st.global.f32 	[%rd10], %f3;
	ret;

}
	// .globl	_Z5kmascPfS_
.visible .entry _Z5kmascPfS_(
	.param .u64 .ptr .align 1 _Z5kmascPfS__param_0,
	.param .u64 .ptr .align 1 _Z5kmascPfS__param_1
)
{
	.reg .pred 	%p<2>;
	.reg .b32 	%r<5>;
	.reg .b32 	%f<3>;
	.reg .b64 	%rd<8>;

	ld.param.u64 	%rd1, [_Z5kmascPfS__param_0];
	ld.param.u64 	%rd2, [_Z5kmascPfS__param_1];
	cvta.to.global.u64 	%rd3, %rd1;
	mov.u32 	%r1, %ctaid.x;
	mov.u32 	%r2, %ntid.x;
	mov.u32 	%r3, %tid.x;
	mad.lo.s32 	%r4, %r1, %r2, %r3;
	mul.wide.s32 	%rd4, %r4, 4;
	add.s64 	%rd5, %rd3, %rd4;
	ld.global.f32 	%f1, [%rd5];
	setp.gtu.f32 	%p1, %f1, 0f00000000;
	selp.f32 	%f2, 0f3F800000, 0f00000000, %p1;
	cvta.to.global.u64 	%rd6, %rd2;
	add.s64 	%rd7, %rd6, %rd4;
	st.global.f32 	[%rd7], %f2;
	ret;

}
	// .globl	_Z6kaxpyePfffS_
.visible .entry _Z6kaxpyePfffS_(
	.param .u64 .ptr .align 1 _Z6kaxpyePfffS__param_0,
	.param .f32 _Z6kaxpyePfffS__param_1,
	.param .f32 _Z6kaxpyePfffS__param_2,
	.param .u64 .ptr .align 1 _Z6kaxpyePfffS__param_3
)
{
	.reg .b32 	%r<5>;
	.reg .b32 	%f<5>;
	.reg .b64 	%rd<8>;

	ld.param.u64 	%rd1, [_Z6kaxpyePfffS__param_0];
	ld.param.f32 	%f1, [_Z6kaxpyePfffS__param_1];
	ld.param.f32 	%f2, [_Z6kaxpyePfffS__param_2];
	ld.param.u64 	%rd2, [_Z6kaxpyePfffS__param_3];
	cvta.to.global.u64 	%rd3, %rd2;
	cvta.to.global.u64 	%rd4, %rd1;
	mov.u32 	%r1, %ctaid.x;
	mov.u32 	%r2, %ntid.x;
	mov.u32 	%r3, %tid.x;
	mad.lo.s32 	%r4, %r1, %r2, %r3;
	mul.wide.s32 	%rd5, %r4, 4;
	add.s64 	%rd6, %rd4, %rd5;
	ld.global.f32 	%f3, [%rd6];
	fma.rn.f32 	%f4, %f1, %f3, %f2;
	add.s64 	%rd7, %rd3, %rd5;
	st.global.f32 	[%rd7], %f4;
	ret;

}
	// .globl	_Z4kexpPfffS_
.visible .entry _Z4kexpPfffS_(
	.param .u64 .ptr .align 1 _Z4kexpPfffS__param_0,
	.param .f32 _Z4kexpPfffS__param_1,
	.param .f32 _Z4kexpPfffS__param_2,
	.param .u64 .ptr .align 1 _Z4kexpPfffS__param_3
)
{
	.reg .b32 	%r<7>;
	.reg .b32 	%f<17>;
	.reg .b64 	%rd<8>;

	ld.param.u64 	%rd1, [_Z4kexpPfffS__param_0];
	ld.param.f32 	%f1, [_Z4kexpPfffS__param_1];
	ld.param.f32 	%f2, [_Z4kexpPfffS__param_2];
	ld.param.u64 	%rd2, [_Z4kexpPfffS__param_3];
	cvta.to.global.u64 	%rd3, %rd2;
	cvta.to.global.u64 	%rd4, %rd1;
	mov.u32 	%r1, %ctaid.x;
	mov.u32 	%r2, %ntid.x;
	mov.u32 	%r3, %tid.x;
	mad.lo.s32 	%r4, %r1, %r2, %r3;
	mul.wide.s32 	%rd5, %r4, 4;
	add.s64 	%rd6, %rd4, %rd5;
	ld.global.f32 	%f3, [%rd6];
	mul.f32 	%f4, %f1, %f3;
	fma.rn.f32 	%f5, %f4, 0f3BBB989D, 0f3F000000;
	cvt.sat.f32.f32 	%f6, %f5;
	mov.f32 	%f7, 0f4B400001;
	mov.f32 	%f8, 0f437C0000;
	fma.rm.f32 	%f9, %f6, %f8, %f7;
	add.f32 	%f10, %f9, 0fCB40007F;
	neg.f32 	%f11, %f10;
	fma.rn.f32 	%f12, %f4, 0f3FB8AA3B, %f11;
	fma.rn.f32 	%f13, %f4, 0f32A57060, %f12;
	mov.b32 	%r5, %f9;
	shl.b32 	%r6, %r5, 23;
	mov.b32 	%f14, %r6;
	ex2.approx.ftz.f32 	%f15, %f13;
	fma.rn.f32 	%f16, %f15, %f14, %f2;
	add.s64 	%rd7, %rd3, %rd5;
	st.global.f32 	[%rd7], %f16;
	ret;

}
	// .globl	_Z5kexpTPfffS_
.visible .entry _Z5kexpTPfffS_(
	.param .u64 .ptr .align 1 _Z5kexpTPfffS__param_0,
	.param .f32 _Z5kexpTPfffS__param_1,
	.param .f32 _Z5kexpTPfffS__param_2,
	.param .u64 .ptr .align 1 _Z5kexpTPfffS__param_3
)
{
	.reg .b32 	%r<7>;
	.reg .b32 	%f<18>;
	.reg .b64 	%rd<8>;

	ld.param.u64 	%rd1, [_Z5kexpTPfffS__param_0];
	ld.param.f32 	%f1, [_Z5kexpTPfffS__param_1];
	ld.param.f32 	%f2, [_Z5kexpTPfffS__param_2];
	ld.param.u64 	%rd2, [_Z5kexpTPfffS__param_3];
	cvta.to.global.u64 	%rd3, %rd2;
	cvta.to.global.u64 	%rd4, %rd1;
	mov.u32 	%r1, %ctaid.x;
	mov.u32 	%r2, %ntid.x;
	mov.u32 	%r3, %tid.x;
	mad.lo.s32 	%r4, %r1, %r2, %r3;
	mul.wide.s32 	%rd5, %r4, 4;
	add.s64 	%rd6, %rd4, %rd5;
	ld.global.f32 	%f3, [%rd6];
	mul.f32 	%f4, %f1, %f3;
	fma.rn.f32 	%f5, %f4, 0f3BBB989D, 0f3F000000;
	cvt.sat.f32.f32 	%f6, %f5;
	mov.f32 	%f7, 0f4B400001;
	mov.f32 	%f8, 0f437C0000;
	fma.rm.f32 	%f9, %f6, %f8, %f7;
	add.f32 	%f10, %f9, 0fCB40007F;
	neg.f32 	%f11, %f10;
	fma.rn.f32 	%f12, %f4, 0f3FB8AA3B, %f11;
	fma.rn.f32 	%f13, %f4, 0f32A57060, %f12;
	mov.b32 	%r5, %f9;
	shl.b32 	%r6, %r5, 23;
	mov.b32 	%f14, %r6;
	ex2.approx.ftz.f32 	%f15, %f13;
	fma.rn.f32 	%f16, %f15, %f14, %f2;
	rcp.rn.f32 	%f17, %f16;
	add.s64 	%rd7, %rd3, %rd5;
	st.global.f32 	[%rd7], %f17;
	ret;

}
	// .globl	_Z4klogPffS_
.visible .entry _Z4klogPffS_(
	.param .u64 .ptr .align 1 _Z4klogPffS__param_0,
	.param .f32 _Z4klogPffS__param_1,
	.param .u64 .ptr .align 1 _Z4klogPffS__param_2
)
{
	.reg .pred 	%p<4>;
	.reg .b32 	%r<9>;
	.reg .b32 	%f<25>;
	.reg .b64 	%rd<8>;

	ld.param.u64 	%rd1, [_Z4klogPffS__param_0];
	ld.param.f32 	%f1, [_Z4klogPffS__param_1];
	ld.param.u64 	%rd2, [_Z4klogPffS__param_2];
	cvta.to.global.u64 	%rd3, %rd2;
	cvta.to.global.u64 	%rd4, %rd1;
	mov.u32 	%r1, %ctaid.x;
	mov.u32 	%r2, %ntid.x;
	mov.u32 	%r3, %tid.x;
	mad.lo.s32 	%r4, %r1, %r2, %r3;
	mul.wide.s32 	%rd5, %r4, 4;
	add.s64 	%rd6, %rd4, %rd5;
	ld.global.f32 	%f2, [%rd6];
	add.f32 	%f3, %f1, %f2;
	setp.lt.f32 	%p1, %f3, 0f00800000;
	mul.f32 	%f4, %f3, 0f4B000000;
	selp.f32 	%f5, %f4, %f3, %p1;
	selp.f32 	%f6, 0fC1B80000, 0f00000000, %p1;
	mov.b32 	%r5, %f5;
	add.s32 	%r6, %r5, -1059760811;
	and.b32  	%r7, %r6, -8388608;
	sub.s32 	%r8, %r5, %r7;
	mov.b32 	%f7, %r8;
	cvt.rn.f32.s32 	%f8, %r7;
	fma.rn.f32 	%f9, %f8, 0f34000000, %f6;
	add.f32 	%f10, %f7, 0fBF800000;
	fma.rn.f32 	%f11, %f10, 0fBE055027, 0f3E1039F6;
	fma.rn.f32 	%f12, %f11, %f10, 0fBDF8CDCC;
	fma.rn.f32 	%f13, %f12, %f10, 0f3E0F2955;
	fma.rn.f32 	%f14, %f13, %f10, 0fBE2AD8B9;
	fma.rn.f32 	%f15, %f14, %f10, 0f3E4CED0B;
	fma.rn.f32 	%f16, %f15, %f10, 0fBE7FFF22;
	fma.rn.f32 	%f17, %f16, %f10, 0f3EAAAA78;
	fma.rn.f32 	%f18, %f17, %f10, 0fBF000000;
	mul.f32 	%f19, %f10, %f18;
	fma.rn.f32 	%f20, %f19, %f10, %f10;
	fma.rn.f32 	%f21, %f9, 0f3F317218, %f20;
	setp.gt.u32 	%p2, %r5, 2139095039;
	fma.rn.f32 	%f22, %f5, 0f7F800000, 0f7F800000;
	selp.f32 	%f23, %f22, %f21, %p2;
	setp.eq.f32 	%p3, %f5, 0f00000000;
	selp.f32 	%f24, 0fFF800000, %f23, %p3;
	add.s64 	%rd7, %rd3, %rd5;
	st.global.f32 	[%rd7], %f24;
	ret;

}


// ===== COMPILED SASS (sm_100) =====

	.target	sm_100

	.elftype	@"ET_EXEC"


//--------------------- .note.nv.tkinfo           --------------------------
	.section	.note.nv.tkinfo,"",@"SHT_NOTE"
	.sectionflags	@"SHF_NOTE_NV_TKINFO"
	.tkinfo
        /*0018*/ 	.word	0x00000002
        /*0030*/ 	.string	""
        /*0030*/ 	.string	"ptxas"
        /*0030*/ 	.string	"Cuda compilation tools, release 13.0, V13.0.88"
        /*0030*/ 	.string	"Build cuda_13.0.r13.0/compiler.36424714_0"
        /*0030*/ 	.string	"-arch sm_100 -m 64 "



//--------------------- .note.nv.cuinfo           --------------------------
	.section	.note.nv.cuinfo,"",@"SHT_NOTE"
	.sectionflags	@"SHF_NOTE_NV_CUINFO"
        /*0018*/ 	.short	0x0002
        /*001a*/ 	.short	0x0064
        /*001c*/ 	.short	0x0082
	.zero		2


//--------------------- .nv.info                  --------------------------
	.section	.nv.info,"",@"SHT_CUDA_INFO"
	.align	4


	//----- nvinfo : EIATTR_REGCOUNT
	.align		4
        /*0000*/ 	.byte	0x04, 0x2f
        /*0002*/ 	.short	(.L_1 - .L_0)
	.align		4
.L_0:
        /*0004*/ 	.word	index@(_Z5kgmulPfS_S_)
        /*0008*/ 	.word	0x0000000c


	//----- nvinfo : EIATTR_FRAME_SIZE
	.align		4
.L_1:
        /*000c*/ 	.byte	0x04, 0x11
        /*000e*/ 	.short	(.L_3 - .L_2)
	.align		4
.L_2:
        /*0010*/ 	.word	index@(_Z5kgmulPfS_S_)
        /*0014*/ 	.word	0x00000000


	//----- nvinfo : EIATTR_REGCOUNT
	.align		4
.L_3:
        /*0018*/ 	.byte	0x04, 0x2f
        /*001a*/ 	.short	(.L_5 - .L_4)
	.align		4
.L_4:
        /*001c*/ 	.word	index@(_Z6kgmulePffS_)
        /*0020*/ 	.word	0x0000000a


	//----- nvinfo : EIATTR_FRAME_SIZE
	.align		4
.L_5:
        /*0024*/ 	.byte	0x04, 0x11
        /*0026*/ 	.short	(.L_7 - .L_6)
	.align		4
.L_6:
        /*0028*/ 	.word	index@(_Z6kgmulePffS_)
        /*002c*/ 	.word	0x00000000


	//----- nvinfo : EIATTR_REGCOUNT
	.align		4
.L_7:
        /*0030*/ 	.byte	0x04, 0x2f
        /*0032*/ 	.short	(.L_9 - .L_8)
	.align		4
.L_8:
        /*0034*/ 	.word	index@(_Z5kgdivPfS_S_)
        /*0038*/ 	.word	0x00000010


	//----- nvinfo : EIATTR_FRAME_SIZE
	.align		4
.L_9:
        /*003c*/ 	.byte	0x04, 0x11
        /*003e*/ 	.short	(.L_11 - .L_10)
	.align		4
.L_10:
        /*0040*/ 	.word	index@($__internal_1_$__cuda_sm3x_div_rn_noftz_f32_slowpath)
        /*0044*/ 	.word	0x00000000


	//----- nvinfo : EIATTR_FRAME_SIZE
	.align		4
.L_11:
        /*0048*/ 	.byte	0x04, 0x11
        /*004a*/ 	.short	(.L_13 - .L_12)
	.align		4
.L_12:
        /*004c*/ 	.word	index@(_Z5kgdivPfS_S_)
        /*0050*/ 	.word	0x00000000


	//----- nvinfo : EIATTR_REGCOUNT
	.align		4
.L_13:
        /*0054*/ 	.byte	0x04, 0x2f
        /*0056*/ 	.short	(.L_15 - .L_14)
	.align		4
.L_14:
        /*0058*/ 	.word	index@(_Z5kmascPfS_)
        /*005c*/ 	.word	0x0000000a


	//----- nvinfo : EIATTR_FRAME_SIZE
	.align		4
.L_15:
        /*0060*/ 	.byte	0x04, 0x11
        /*0062*/ 	.short	(.L_17 - .L_16)
	.align		4
.L_16:
        /*0064*/ 	.word	index@(_Z5kmascPfS_)
        /*0068*/ 	.word	0x00000000


	//----- nvinfo : EIATTR_REGCOUNT
	.align		4
.L_17:
        /*006c*/ 	.byte	0x04, 0x2f
        /*006e*/ 	.short	(.L_19 - .L_18)
	.align		4
.L_18:
        /*0070*/ 	.word	index@(_Z6kaxpyePfffS_)
        /*0074*/ 	.word	0x0000000c


	//----- nvinfo : EIATTR_FRAME_SIZE
	.align		4
.L_19:
        /*0078*/ 	.byte	0x04, 0x11
        /*007a*/ 	.short	(.L_21 - .L_20)
	.align		4
.L_20:
        /*007c*/ 	.word	index@(_Z6kaxpyePfffS_)
        /*0080*/ 	.word	0x00000000


	//----- nvinfo : EIATTR_REGCOUNT
	.align		4
.L_21:
        /*0084*/ 	.byte	0x04, 0x2f
        /*0086*/ 	.short	(.L_23 - .L_22)
	.align		4
.L_22:
        /*0088*/ 	.word	index@(_Z4kexpPfffS_)
        /*008c*/ 	.word	0x0000000c


	//----- nvinfo : EIATTR_FRAME_SIZE
	.align		4
.L_23:
        /*0090*/ 	.byte	0x04, 0x11
        /*0092*/ 	.short	(.L_25 - .L_24)
	.align		4
.L_24:
        /*0094*/ 	.word	index@(_Z4kexpPfffS_)
        /*0098*/ 	.word	0x00000000


	//----- nvinfo : EIATTR_REGCOUNT
	.align		4
.L_25:
        /*009c*/ 	.byte	0x04, 0x2f
        /*009e*/ 	.short	(.L_27 - .L_26)
	.align		4
.L_26:
        /*00a0*/ 	.word	index@(_Z5kexpTPfffS_)
        /*00a4*/ 	.word	0x0000000e


	//----- nvinfo : EIATTR_FRAME_SIZE
	.align		4
.L_27:
        /*00a8*/ 	.byte	0x04, 0x11
        /*00aa*/ 	.short	(.L_29 - .L_28)
	.align		4
.L_28:
        /*00ac*/ 	.word	index@($__internal_0_$__cuda_sm20_rcp_rn_f32_slowpath)
        /*00b0*/ 	.word	0x00000000


	//----- nvinfo : EIATTR_FRAME_SIZE
	.align		4
.L_29:
        /*00b4*/ 	.byte	0x04, 0x11
        /*00b6*/ 	.short	(.L_31 - .L_30)
	.align		4
.L_30:
        /*00b8*/ 	.word	index@(_Z5kexpTPfffS_)
        /*00bc*/ 	.word	0x00000000


	//----- nvinfo : EIATTR_REGCOUNT
	.align		4
.L_31:
        /*00c0*/ 	.byte	0x04, 0x2f
        /*00c2*/ 	.short	(.L_33 - .L_32)
	.align		4
.L_32:
        /*00c4*/ 	.word	index@(_Z4klogPffS_)
        /*00c8*/ 	.word	0x0000000c


	//----- nvinfo : EIATTR_FRAME_SIZE
	.align		4
.L_33:
        /*00cc*/ 	.byte	0x04, 0x11
        /*00ce*/ 	.short	(.L_35 - .L_34)
	.align		4
.L_34:
        /*00d0*/ 	.word	index@(_Z4klogPffS_)
        /*00d4*/ 	.word	0x00000000


	//----- nvinfo : EIATTR_MIN_STACK_SIZE
	.align		4
.L_35:
        /*00d8*/ 	.byte	0x04, 0x12
        /*00da*/ 	.short	(.L_37 - .L_36)
	.align		4
.L_36:
        /*00dc*/ 	.word	index@(_Z4klogPffS_)
        /*00e0*/ 	.word	0x00000000


	//----- nvinfo : EIATTR_MIN_STACK_SIZE
	.align		4
.L_37:
        /*00e4*/ 	.byte	0x04, 0x12
        /*00e6*/ 	.short	(.L_39 - .L_38)
	.align		4
.L_38:
        /*00e8*/ 	.word	index@(_Z5kexpTPfffS_)
        /*00ec*/ 	.word	0x00000000


	//----- nvinfo : EIATTR_MIN_STACK_SIZE
	.align		4
.L_39:
        /*00f0*/ 	.byte	0x04, 0x12
        /*00f2*/ 	.short	(.L_41 - .L_40)
	.align		4
.L_40:
        /*00f4*/ 	.word	index@(_Z4kexpPfffS_)
        /*00f8*/ 	.word	0x00000000


	//----- nvinfo : EIATTR_MIN_STACK_SIZE
	.align		4
.L_41:
        /*00fc*/ 	.byte	0x04, 0x12
        /*00fe*/ 	.short	(.L_43 - .L_42)
	.align		4
.L_42:
        /*0100*/ 	.word	index@(_Z6kaxpyePfffS_)
        /*0104*/ 	.word	0x00000000


	//----- nvinfo : EIATTR_MIN_STACK_SIZE
	.align		4
.L_43:
        /*0108*/ 	.byte	0x04, 0x12
        /*010a*/ 	.short	(.L_45 - .L_44)
	.align		4
.L_44:
        /*010c*/ 	.word	index@(_Z5kmascPfS_)
        /*0110*/ 	.word	0x00000000


	//----- nvinfo : EIATTR_MIN_STACK_SIZE
	.align		4
.L_45:
        /*0114*/ 	.byte	0x04, 0x12
        /*0116*/ 	.short	(.L_47 - .L_46)
	.align		4
.L_46:
        /*0118*/ 	.word	index@(_Z5kgdivPfS_S_)
        /*011c*/ 	.word	0x00000000


	//----- nvinfo : EIATTR_MIN_STACK_SIZE
	.align		4
.L_47:
        /*0120*/ 	.byte	0x04, 0x12
        /*0122*/ 	.short	(.L_49 - .L_48)
	.align		4
.L_48:
        /*0124*/ 	.word	index@(_Z6kgmulePffS_)
        /*0128*/ 	.word	0x00000000


	//----- nvinfo : EIATTR_MIN_STACK_SIZE
	.align		4
.L_49:
        /*012c*/ 	.byte	0x04, 0x12
        /*012e*/ 	.short	(.L_51 - .L_50)
	.align		4
.L_50:
        /*0130*/ 	.word	index@(_Z5kgmulPfS_S_)
        /*0134*/ 	.word	0x00000000
.L_51:


//--------------------- .nv.compat                --------------------------
	.section	.nv.compat,"",@"SHT_CUDA_COMPAT_INFO"
	.align	4
        /*0000*/ 	.byte	0x02, 0x09, 0x00, 0x00, 0x02, 0x02, 0x01, 0x00, 0x02, 0x05, 0x05, 0x00, 0x03, 0x07, 0x01, 0x01
        /*0010*/ 	.byte	0x02, 0x03, 0x00, 0x00, 0x02, 0x06, 0x01, 0x00, 0x04, 0x0b, 0x08, 0x00, 0x01, 0x00, 0x00, 0x00
        /*0020*/ 	.byte	0x00, 0x00, 0x00, 0x00


//--------------------- .nv.info._Z4klogPffS_     --------------------------
	.section	.nv.info._Z4klogPffS_,"",@"SHT_CUDA_INFO"
	.sectionflags	@""
	.align	4


	//----- nvinfo : EIATTR_CUDA_API_VERSION
	.align		4
        /*0000*/ 	.byte	0x04, 0x37
        /*0002*/ 	.short	(.L_53 - .L_52)
.L_52:
        /*0004*/ 	.word	0x00000082


	//----- nvinfo : EIATTR_KPARAM_INFO
	.align		4
.L_53:
        /*0008*/ 	.byte	0x04, 0x17
        /*000a*/ 	.short	(.L_55 - .L_54)
.L_54:
        /*000c*/ 	.word	0x00000000
        /*0010*/ 	.short	0x0002
        /*0012*/ 	.short	0x0010
        /*0014*/ 	.byte	0x00, 0xf5, 0x21, 0x00


	//----- nvinfo : EIATTR_KPARAM_INFO
	.align		4
.L_55:
        /*0018*/ 	.byte	0x04, 0x17
        /*001a*/ 	.short	(.L_57 - .L_56)
.L_56:
        /*001c*/ 	.word	0x00000000
        /*0020*/ 	.short	0x0001
        /*0022*/ 	.short	0x0008
        /*0024*/ 	.byte	0x00, 0xf0, 0x11, 0x00


	//----- nvinfo : EIATTR_KPARAM_INFO
	.align		4
.L_57:
        /*0028*/ 	.byte	0x04, 0x17
        /*002a*/ 	.short	(.L_59 - .L_58)
.L_58:
        /*002c*/ 	.word	0x00000000
        /*0030*/ 	.short	0x0000
        /*0032*/ 	.short	0x0000
        /*0034*/ 	.byte	0x00, 0xf5, 0x21, 0x00


	//----- nvinfo : EIATTR_SPARSE_MMA_MASK
	.align		4
.L_59:
        /*0038*/ 	.byte	0x03, 0x50
        /*003a*/ 	.short	0x0000


	//----- nvinfo : EIATTR_MAXREG_COUNT
	.align		4
        /*003c*/ 	.byte	0x03, 0x1b
        /*003e*/ 	.short	0x00ff


	//----- nvinfo : EIATTR_MERCURY_ISA_VERSION
	.align		4
        /*0040*/ 	.byte	0x03, 0x5f
        /*0042*/ 	.short	0x0101


	//----- nvinfo : EIATTR_VRC_CTA_INIT_COUNT
	.align		4
        /*0044*/ 	.byte	0x02, 0x4a
	.zero		1
	.zero		1


	//----- nvinfo : EIATTR_EXIT_INSTR_OFFSETS
	.align		4
        /*0048*/ 	.byte	0x04, 0x1c
        /*004a*/ 	.short	(.L_61 - .L_60)


	//   ....[0]....
.L_60:
        /*004c*/ 	.word	0x00000280


	//----- nvinfo : EIATTR_CBANK_PARAM_SIZE
	.align		4
.L_61:
        /*0050*/ 	.byte	0x03, 0x19
        /*0052*/ 	.short	0x0018


	//----- nvinfo : EIATTR_PARAM_CBANK
	.align		4
        /*0054*/ 	.byte	0x04, 0x0a
        /*0056*/ 	.short	(.L_63 - .L_62)
	.align		4
.L_62:
        /*0058*/ 	.word	index@(.nv.constant0._Z4klogPffS_)
        /*005c*/ 	.short	0x0380
        /*005e*/ 	.short	0x0018


	//----- nvinfo : EIATTR_SW_WAR
	.align		4
.L_63:
        /*0060*/ 	.byte	0x04, 0x36
        /*0062*/ 	.short	(.L_65 - .L_64)
.L_64:
        /*0064*/ 	.word	0x00000008
.L_65:


//--------------------- .nv.info._Z5kexpTPfffS_   --------------------------
	.section	.nv.info._Z5kexpTPfffS_,"",@"SHT_CUDA_INFO"
	.sectionflags	@""
	.align	4


	//----- nvinfo : EIATTR_CUDA_API_VERSION
	.align		4
        /*0000*/ 	.byte	0x04, 0x37
        /*0002*/ 	.short	(.L_67 - .L_66)
.L_66:
        /*0004*/ 	.word	0x00000082


	//----- nvinfo : EIATTR_KPARAM_INFO
	.align		4
.L_67:
        /*0008*/ 	.byte	0x04, 0x17
        /*000a*/ 	.short	(.L_69 - .L_68)
.L_68:
        /*000c*/ 	.word	0x00000000
        /*0010*/ 	.short	0x0003
        /*0012*/ 	.short	0x0010
        /*0014*/ 	.byte	0x00, 0xf5, 0x21, 0x00


	//----- nvinfo : EIATTR_KPARAM_INFO
	.align		4
.L_69:
        /*0018*/ 	.byte	0x04, 0x17
        /*001a*/ 	.short	(.L_71 - .L_70)
.L_70:
        /*001c*/ 	.word	0x00000000
        /*0020*/ 	.short	0x0002
        /*0022*/ 	.short	0x000c
        /*0024*/ 	.byte	0x00, 0xf0, 0x11, 0x00


	//----- nvinfo : EIATTR_KPARAM_INFO
	.align		4
.L_71:
        /*0028*/ 	.byte	0x04, 0x17
        /*002a*/ 	.short	(.L_73 - .L_72)
.L_72:
        /*002c*/ 	.word	0x00000000
        /*0030*/ 	.short	0x0001
        /*0032*/ 	.short	0x0008
        /*0034*/ 	.byte	0x00, 0xf0, 0x11, 0x00


	//----- nvinfo : EIATTR_KPARAM_INFO
	.align		4
.L_73:
        /*0038*/ 	.byte	0x04, 0x17
        /*003a*/ 	.short	(.L_75 - .L_74)
.L_74:
        /*003c*/ 	.word	0x00000000
        /*0040*/ 	.short	0x0000
        /*0042*/ 	.short	0x0000
        /*0044*/ 	.byte	0x00, 0xf5, 0x21, 0x00


	//----- nvinfo : EIATTR_SPARSE_MMA_MASK
	.align		4
.L_75:
        /*0048*/ 	.byte	0x03, 0x50
        /*004a*/ 	.short	0x0000


	//----- nvinfo : EIATTR_MAXREG_COUNT
	.align		4
        /*004c*/ 	.byte	0x03, 0x1b
        /*004e*/ 	.short	0x00ff


	//----- nvinfo : EIATTR_MERCURY_ISA_VERSION
	.align		4
        /*0050*/ 	.byte	0x03, 0x5f
        /*0052*/ 	.short	0x0101


	//----- nvinfo : EIATTR_VRC_CTA_INIT_COUNT
	.align		4
        /*0054*/ 	.byte	0x02, 0x4a
	.zero		1
	.zero		1


	//----- nvinfo : EIATTR_EXIT_INSTR_OFFSETS
	.align		4
        /*0058*/ 	.byte	0x04, 0x1c
        /*005a*/ 	.short	(.L_77 - .L_76)


	//   ....[0]....
.L_76:
        /*005c*/ 	.word	0x00000250


	//----- nvinfo : EIATTR_CRS_STACK_SIZE
	.align		4
.L_77:
        /*0060*/ 	.byte	0x04, 0x1e
        /*0062*/ 	.short	(.L_79 - .L_78)
.L_78:
        /*0064*/ 	.word	0x00000000


	//----- nvinfo : EIATTR_CBANK_PARAM_SIZE
	.align		4
.L_79:
        /*0068*/ 	.byte	0x03, 0x19
        /*006a*/ 	.short	0x0018


	//----- nvinfo : EIATTR_PARAM_CBANK
	.align		4
        /*006c*/ 	.byte	0x04, 0x0a
        /*006e*/ 	.short	(.L_81 - .L_80)
	.align		4
.L_80:
        /*0070*/ 	.word	index@(.nv.constant0._Z5kexpTPfffS_)
        /*0074*/ 	.short	0x0380
        /*0076*/ 	.short	0x0018


	//----- nvinfo : EIATTR_SW_WAR
	.align		4
.L_81:
        /*0078*/ 	.byte	0x04, 0x36
        /*007a*/ 	.short	(.L_83 - .L_82)
.L_82:
        /*007c*/ 	.word	0x00000008
.L_83:


//--------------------- .nv.info._Z4kexpPfffS_    --------------------------
	.section	.nv.info._Z4kexpPfffS_,"",@"SHT_CUDA_INFO"
	.sectionflags	@""
	.align	4


	//----- nvinfo : EIATTR_CUDA_API_VERSION
	.align		4
        /*0000*/ 	.byte	0x04, 0x37
        /*0002*/ 	.short	(.L_85 - .L_84)
.L_84:
        /*0004*/ 	.word	0x00000082


	//----- nvinfo : EIATTR_KPARAM_INFO
	.align		4
.L_85:
        /*0008*/ 	.byte	0x04, 0x17
        /*000a*/ 	.short	(.L_87 - .L_86)
.L_86:
        /*000c*/ 	.word	0x00000000
        /*0010*/ 	.short	0x0003
        /*0012*/ 	.short	0x0010
        /*0014*/ 	.byte	0x00, 0xf5, 0x21, 0x00


	//----- nvinfo : EIATTR_KPARAM_INFO
	.align		4
.L_87:
        /*0018*/ 	.byte	0x04, 0x17
        /*001a*/ 	.short	(.L_89 - .L_88)
.L_88:
        /*001c*/ 	.word	0x00000000
        /*0020*/ 	.short	0x0002
        /*0022*/ 	.short	0x000c
        /*0024*/ 	.byte	0x00, 0xf0, 0x11, 0x00


	//----- nvinfo : EIATTR_KPARAM_INFO
	.align		4
.L_89:
        /*0028*/ 	.byte	0x04, 0x17
        /*002a*/ 	.short	(.L_91 - .L_90)
.L_90:
        /*002c*/ 	.word	0x00000000
        /*0030*/ 	.short	0x0001
        /*0032*/ 	.short	0x0008
        /*0034*/ 	.byte	0x00, 0xf0, 0x11, 0x00


	//----- nvinfo : EIATTR_KPARAM_INFO
	.align		4
.L_91:
        /*0038*/ 	.byte	0x04, 0x17
        /*003a*/ 	.short	(.L_93 - .L_92)
.L_92:
        /*003c*/ 	.word	0x00000000
        /*0040*/ 	.short	0x0000
        /*0042*/ 	.short	0x0000
        /*0044*/ 	.byte	0x00, 0xf5, 0x21, 0x00


	//----- nvinfo : EIATTR_SPARSE_MMA_MASK
	.align		4
.L_93:
        /*0048*/ 	.byte	0x03, 0x50
        /*004a*/ 	.short	0x0000


	//----- nvinfo : EIATTR_MAXREG_COUNT
	.align		4
        /*004c*/ 	.byte	0x03, 0x1b
        /*004e*/ 	.short	0x00ff


	//----- nvinfo : EIATTR_MERCURY_ISA_VERSION
	.align		4
        /*0050*/ 	.byte	0x03, 0x5f
        /*0052*/ 	.short	0x0101


	//----- nvinfo : EIATTR_VRC_CTA_INIT_COUNT
	.align		4
        /*0054*/ 	.byte	0x02, 0x4a
	.zero		1
	.zero		1


	//----- nvinfo : EIATTR_EXIT_INSTR_OFFSETS
	.align		4
        /*0058*/ 	.byte	0x04, 0x1c
        /*005a*/ 	.short	(.L_95 - .L_94)


	//   ....[0]....
.L_94:
        /*005c*/ 	.word	0x00000180


	//----- nvinfo : EIATTR_CBANK_PARAM_SIZE
	.align		4
.L_95:
        /*0060*/ 	.byte	0x03, 0x19
        /*0062*/ 	.short	0x0018


	//----- nvinfo : EIATTR_PARAM_CBANK
	.align		4
        /*0064*/ 	.byte	0x04, 0x0a
        /*0066*/ 	.short	(.L_97 - .L_96)
	.align		4
.L_96:
        /*0068*/ 	.word	index@(.nv.constant0._Z4kexpPfffS_)
        /*006c*/ 	.short	0x0380
        /*006e*/ 	.short	0x0018


	//----- nvinfo : EIATTR_SW_WAR
	.align		4
.L_97:
        /*0070*/ 	.byte	0x04, 0x36
        /*0072*/ 	.short	(.L_99 - .L_98)
.L_98:
        /*0074*/ 	.word	0x00000008
.L_99:


//--------------------- .nv.info._Z6kaxpyePfffS_  --------------------------
	.section	.nv.info._Z6kaxpyePfffS_,"",@"SHT_CUDA_INFO"
	.sectionflags	@""
	.align	4


	//----- nvinfo : EIATTR_CUDA_API_VERSION
	.align		4
        /*0000*/ 	.byte	0x04, 0x37
        /*0002*/ 	.short	(.L_101 - .L_100)
.L_100:
        /*0004*/ 	.word	0x00000082


	//----- nvinfo : EIATTR_KPARAM_INFO
	.align		4
.L_101:
        /*0008*/ 	.byte	0x04, 0x17
        /*000a*/ 	.short	(.L_103 - .L_102)
.L_102:
        /*000c*/ 	.word	0x00000000
        /*0010*/ 	.short	0x0003
        /*0012*/ 	.short	0x0010
        /*0014*/ 	.byte	0x00, 0xf5, 0x21, 0x00


	//----- nvinfo : EIATTR_KPARAM_INFO
	.align		4
.L_103:
        /*0018*/ 	.byte	0x04, 0x17
        /*001a*/ 	.short	(.L_105 - .L_104)
.L_104:
        /*001c*/ 	.word	0x00000000
        /*0020*/ 	.short	0x0002
        /*0022*/ 	.short	0x000c
        /*0024*/ 	.byte	0x00, 0xf0, 0x11, 0x00


	//----- nvinfo : EIATTR_KPARAM_INFO
	.align		4
.L_105:
        /*0028*/ 	.byte	0x04, 0x17
        /*002a*/ 	.short	(.L_107 - .L_106)
.L_106:
        /*002c*/ 	.word	0x00000000
        /*0030*/ 	.short	0x0001
        /*0032*/ 	.short	0x0008
        /*0034*/ 	.byte	0x00, 0xf0, 0x11, 0x00


	//----- nvinfo : EIATTR_KPARAM_INFO
	.align		4
.L_107:
        /*0038*/ 	.byte	0x04, 0x17
        /*003a*/ 	.short	(.L_109 - .L_108)
.L_108:
        /*003c*/ 	.word	0x00000000
        /*0040*/ 	.short	0x0000
        /*0042*/ 	.short	0x0000
        /*0044*/ 	.byte	0x00, 0xf5, 0x21, 0x00


	//----- nvinfo : EIATTR_SPARSE_MMA_MASK
	.align		4
.L_109:
        /*0048*/ 	.byte	0x03, 0x50
        /*004a*/ 	.short	0x0000


	//----- nvinfo : EIATTR_MAXREG_COUNT
	.align		4
        /*004c*/ 	.byte	0x03, 0x1b
        /*004e*/ 	.short	0x00ff


	//----- nvinfo : EIATTR_MERCURY_ISA_VERSION
	.align		4
        /*0050*/ 	.byte	0x03, 0x5f
        /*0052*/ 	.short	0x0101


	//----- nvinfo : EIATTR_VRC_CTA_INIT_COUNT
	.align		4
        /*0054*/ 	.byte	0x02, 0x4a
	.zero		1
	.zero		1


	//----- nvinfo : EIATTR_EXIT_INSTR_OFFSETS
	.align		4
        /*0058*/ 	.byte	0x04, 0x1c
        /*005a*/ 	.short	(.L_111 - .L_110)


	//   ....[0]....
.L_110:
        /*005c*/ 	.word	0x000000e0


	//----- nvinfo : EIATTR_CBANK_PARAM_SIZE
	.align		4
.L_111:
        /*0060*/ 	.byte	0x03, 0x19
        /*0062*/ 	.short	0x0018


	//----- nvinfo : EIATTR_PARAM_CBANK
	.align		4
        /*0064*/ 	.byte	0x04, 0x0a
        /*0066*/ 	.short	(.L_113 - .L_112)
	.align		4
.L_112:
        /*0068*/ 	.word	index@(.nv.constant0._Z6kaxpyePfffS_)
        /*006c*/ 	.short	0x0380
        /*006e*/ 	.short	0x0018


	//----- nvinfo : EIATTR_SW_WAR
	.align		4
.L_113:
        /*0070*/ 	.byte	0x04, 0x36
        /*0072*/ 	.short	(.L_115 - .L_114)
.L_114:
        /*0074*/ 	.word	0x00000008
.L_115:


//--------------------- .nv.info._Z5kmascPfS_     --------------------------
	.section	.nv.info._Z5kmascPfS_,"",@"SHT_CUDA_INFO"
	.sectionflags	@""
	.align	4


	//----- nvinfo : EIATTR_CUDA_API_VERSION
	.align		4
        /*0000*/ 	.byte	0x04, 0x37
        /*0002*/ 	.short	(.L_117 - .L_116)
.L_116:
        /*0004*/ 	.word	0x00000082


	//----- nvinfo : EIATTR_KPARAM_INFO
	.align		4
.L_117:
        /*0008*/ 	.byte	0x04, 0x17
        /*000a*/ 	.short	(.L_119 - .L_118)
.L_118:
        /*000c*/ 	.word	0x00000000
        /*0010*/ 	.short	0x0001
        /*0012*/ 	.short	0x0008
        /*0014*/ 	.byte	0x00, 0xf5, 0x21, 0x00


	//----- nvinfo : EIATTR_KPARAM_INFO
	.align		4
.L_119:
        /*0018*/ 	.byte	0x04, 0x17
        /*001a*/ 	.short	(.L_121 - .L_120)
.L_120:
        /*001c*/ 	.word	0x00000000
        /*0020*/ 	.short	0x0000
        /*0022*/ 	.short	0x0000
        /*0024*/ 	.byte	0x00, 0xf5, 0x21, 0x00


	//----- nvinfo : EIATTR_SPARSE_MMA_MASK
	.align		4
.L_121:
        /*0028*/ 	.byte	0x03, 0x50
        /*002a*/ 	.short	0x0000


	//----- nvinfo : EIATTR_MAXREG_COUNT
	.align		4
        /*002c*/ 	.byte	0x03, 0x1b
        /*002e*/ 	.short	0x00ff


	//----- nvinfo : EIATTR_MERCURY_ISA_VERSION
	.align		4
        /*0030*/ 	.byte	0x03, 0x5f
        /*0032*/ 	.short	0x0101


	//----- nvinfo : EIATTR_VRC_CTA_INIT_COUNT
	.align		4
        /*0034*/ 	.byte	0x02, 0x4a
	.zero		1
	.zero		1


	//----- nvinfo : EIATTR_EXIT_INSTR_OFFSETS
	.align		4
        /*0038*/ 	.byte	0x04, 0x1c
        /*003a*/ 	.short	(.L_123 - .L_122)


	//   ....[0]....
.L_122:
        /*003c*/ 	.word	0x000000d0


	//----- nvinfo : EIATTR_CBANK_PARAM_SIZE
	.align		4
.L_123:
        /*0040*/ 	.byte	0x03, 0x19
        /*0042*/ 	.short	0x0010


	//----- nvinfo : EIATTR_PARAM_CBANK
	.align		4
        /*0044*/ 	.byte	0x04, 0x0a
        /*0046*/ 	.short	(.L_125 - .L_124)
	.align		4
.L_124:
        /*0048*/ 	.word	index@(.nv.constant0._Z5kmascPfS_)
        /*004c*/ 	.short	0x0380
        /*004e*/ 	.short	0x0010


	//----- nvinfo : EIATTR_SW_WAR
	.align		4
.L_125:
        /*0050*/ 	.byte	0x04, 0x36
        /*0052*/ 	.short	(.L_127 - .L_126)
.L_126:
        /*0054*/ 	.word	0x00000008
.L_127:


//--------------------- .nv.info._Z5kgdivPfS_S_   --------------------------
	.section	.nv.info._Z5kgdivPfS_S_,"",@"SHT_CUDA_INFO"
	.sectionflags	@""
	.align	4


	//----- nvinfo : EIATTR_CUDA_API_VERSION
	.align		4
        /*0000*/ 	.byte	0x04, 0x37
        /*0002*/ 	.short	(.L_129 - .L_128)
.L_128:
        /*0004*/ 	.word	0x00000082


	//----- nvinfo : EIATTR_KPARAM_INFO
	.align		4
.L_129:
        /*0008*/ 	.byte	0x04, 0x17
        /*000a*/ 	.short	(.L_131 - .L_130)
.L_130:
        /*000c*/ 	.word	0x00000000
        /*0010*/ 	.short	0x0002
        /*0012*/ 	.short	0x0010
        /*0014*/ 	.byte	0x00, 0xf5, 0x21, 0x00


	//----- nvinfo : EIATTR_KPARAM_INFO
	.align		4
.L_131:
        /*0018*/ 	.byte	0x04, 0x17
        /*001a*/ 	.short	(.L_133 - .L_132)
.L_132:
        /*001c*/ 	.word	0x00000000
        /*0020*/ 	.short	0x0001
        /*0022*/ 	.short	0x0008
        /*0024*/ 	.byte	0x00, 0xf5, 0x21, 0x00


	//----- nvinfo : EIATTR_KPARAM_INFO
	.align		4
.L_133:
        /*0028*/ 	.byte	0x04, 0x17
        /*002a*/ 	.short	(.L_135 - .L_134)
.L_134:
        /*002c*/ 	.word	0x00000000
        /*0030*/ 	.short	0x0000
        /*0032*/ 	.short	0x0000
        /*0034*/ 	.byte	0x00, 0xf5, 0x21, 0x00


	//----- nvinfo : EIATTR_SPARSE_MMA_MASK
	.align		4
.L_135:
        /*0038*/ 	.byte	0x03, 0x50
        /*003a*/ 	.short	0x0000


	//----- nvinfo : EIATTR_MAXREG_COUNT
	.align		4
        /*003c*/ 	.byte	0x03, 0x1b
        /*003e*/ 	.short	0x00ff


	//----- nvinfo : EIATTR_MERCURY_ISA_VERSION
	.align		4
        /*0040*/ 	.byte	0x03, 0x5f
        /*0042*/ 	.short	0x0101


	//----- nvinfo : EIATTR_VRC_CTA_INIT_COUNT
	.align		4
        /*0044*/ 	.byte	0x02, 0x4a
	.zero		1
	.zero		1


	//----- nvinfo : EIATTR_EXIT_INSTR_OFFSETS
	.align		4
        /*0048*/ 	.byte	0x04, 0x1c
        /*004a*/ 	.short	(.L_137 - .L_136)


	//   ....[0]....
.L_136:
        /*004c*/ 	.word	0x000001c0


	//----- nvinfo : EIATTR_CRS_STACK_SIZE
	.align		4
.L_137:
        /*0050*/ 	.byte	0x04, 0x1e
        /*0052*/ 	.short	(.L_139 - .L_138)
.L_138:
        /*0054*/ 	.word	0x00000000


	//----- nvinfo : EIATTR_CBANK_PARAM_SIZE
	.align		4
.L_139:
        /*0058*/ 	.byte	0x03, 0x19
        /*005a*/ 	.short	0x0018


	//----- nvinfo : EIATTR_PARAM_CBANK
	.align		4
        /*005c*/ 	.byte	0x04, 0x0a
        /*005e*/ 	.short	(.L_141 - .L_140)
	.align		4
.L_140:
        /*0060*/ 	.word	index@(.nv.constant0._Z5kgdivPfS_S_)
        /*0064*/ 	.short	0x0380
        /*0066*/ 	.short	0x0018


	//----- nvinfo : EIATTR_SW_WAR
	.align		4
.L_141:
        /*0068*/ 	.byte	0x04, 0x36
        /*006a*/ 	.short	(.L_143 - .L_142)
.L_142:
        /*006c*/ 	.word	0x00000008
.L_143:


//--------------------- .nv.info._Z6kgmulePffS_   --------------------------
	.section	.nv.info._Z6kgmulePffS_,"",@"SHT_CUDA_INFO"
	.sectionflags	@""
	.align	4


	//----- nvinfo : EIATTR_CUDA_API_VERSION
	.align		4
        /*0000*/ 	.byte	0x04, 0x37
        /*0002*/ 	.short	(.L_145 - .L_144)
.L_144:
        /*0004*/ 	.word	0x00000082


	//----- nvinfo : EIATTR_KPARAM_INFO
	.align		4
.L_145:
        /*0008*/ 	.byte	0x04, 0x17
        /*000a*/ 	.short	(.L_147 - .L_146)
.L_146:
        /*000c*/ 	.word	0x00000000
        /*0010*/ 	.short	0x0002
        /*0012*/ 	.short	0x0010
        /*0014*/ 	.byte	0x00, 0xf5, 0x21, 0x00


	//----- nvinfo : EIATTR_KPARAM_INFO
	.align		4
.L_147:
        /*0018*/ 	.byte	0x04, 0x17
        /*001a*/ 	.short	(.L_149 - .L_148)
.L_148:
        /*001c*/ 	.word	0x00000000
        /*0020*/ 	.short	0x0001
        /*0022*/ 	.short	0x0008
        /*0024*/ 	.byte	0x00, 0xf0, 0x11, 0x00


	//----- nvinfo : EIATTR_KPARAM_INFO
	.align		4
.L_149:
        /*0028*/ 	.byte	0x04, 0x17
        /*002a*/ 	.short	(.L_151 - .L_150)
.L_150:
        /*002c*/ 	.word	0x00000000
        /*0030*/ 	.short	0x0000
        /*0032*/ 	.short	0x0000
        /*0034*/ 	.byte	0x00, 0xf5, 0x21, 0x00


	//----- nvinfo : EIATTR_SPARSE_MMA_MASK
	.align		4
.L_151:
        /*0038*/ 	.byte	0x03, 0x50
        /*003a*/ 	.short	0x0000


	//----- nvinfo : EIATTR_MAXREG_COUNT
	.align		4
        /*003c*/ 	.byte	0x03, 0x1b
        /*003e*/ 	.short	0x00ff


	//----- nvinfo : EIATTR_MERCURY_ISA_VERSION
	.align		4
        /*0040*/ 	.byte	0x03, 0x5f
        /*0042*/ 	.short	0x0101


	//----- nvinfo : EIATTR_VRC_CTA_INIT_COUNT
	.align		4
        /*0044*/ 	.byte	0x02, 0x4a
	.zero		1
	.zero		1


	//----- nvinfo : EIATTR_EXIT_INSTR_OFFSETS
	.align		4
        /*0048*/ 	.byte	0x04, 0x1c
        /*004a*/ 	.short	(.L_153 - .L_152)


	//   ....[0]....
.L_152:
        /*004c*/ 	.word	0x000000e0


	//----- nvinfo : EIATTR_CBANK_PARAM_SIZE
	.align		4
.L_153:
        /*0050*/ 	.byte	0x03, 0x19
        /*0052*/ 	.short	0x0018


	//----- nvinfo : EIATTR_PARAM_CBANK
	.align		4
        /*0054*/ 	.byte	0x04, 0x0a
        /*0056*/ 	.short	(.L_155 - .L_154)
	.align		4
.L_154:
        /*0058*/ 	.word	index@(.nv.constant0._Z6kgmulePffS_)
        /*005c*/ 	.short	0x0380
        /*005e*/ 	.short	0x0018


	//----- nvinfo : EIATTR_SW_WAR
	.align		4
.L_155:
        /*0060*/ 	.byte	0x04, 0x36
        /*0062*/ 	.short	(.L_157 - .L_156)
.L_156:
        /*0064*/ 	.word	0x00000008
.L_157:


//--------------------- .nv.info._Z5kgmulPfS_S_   --------------------------
	.section	.nv.info._Z5kgmulPfS_S_,"",@"SHT_CUDA_INFO"
	.sectionflags	@""
	.align	4


	//----- nvinfo : EIATTR_CUDA_API_VERSION
	.align		4
        /*0000*/ 	.byte	0x04, 0x37
        /*0002*/ 	.short	(.L_159 - .L_158)
.L_158:
        /*0004*/ 	.word	0x00000082


	//----- nvinfo : EIATTR_KPARAM_INFO
	.align		4
.L_159:
        /*0008*/ 	.byte	0x04, 0x17
        /*000a*/ 	.short	(.L_161 - .L_160)
.L_160:
        /*000c*/ 	.word	0x00000000
        /*0010*/ 	.short	0x0002
        /*0012*/ 	.short	0x0010
        /*0014*/ 	.byte	0x00, 0xf5, 0x21, 0x00


	//----- nvinfo : EIATTR_KPARAM_INFO
	.align		4
.L_161:
        /*0018*/ 	.byte	0x04, 0x17
        /*001a*/ 	.short	(.L_163 - .L_162)
.L_162:
        /*001c*/ 	.word	0x00000000
        /*0020*/ 	.short	0x0001
        /*0022*/ 	.short	0x0008
        /*0024*/ 	.byte	0x00, 0xf5, 0x21, 0x00


	//----- nvinfo : EIATTR_KPARAM_INFO
	.align		4
.L_163:
        /*0028*/ 	.byte	0x04, 0x17
        /*002a*/ 	.short	(.L_165 - .L_164)
.L_164:
        /*002c*/ 	.word	0x00000000
        /*0030*/ 	.short	0x0000
        /*0032*/ 	.short	0x0000
        /*0034*/ 	.byte	0x00, 0xf5, 0x21, 0x00


	//----- nvinfo : EIATTR_SPARSE_MMA_MASK
	.align		4
.L_165:
        /*0038*/ 	.byte	0x03, 0x50
        /*003a*/ 	.short	0x0000


	//----- nvinfo : EIATTR_MAXREG_COUNT
	.align		4
        /*003c*/ 	.byte	0x03, 0x1b
        /*003e*/ 	.short	0x00ff


	//----- nvinfo : EIATTR_MERCURY_ISA_VERSION
	.align		4
        /*0040*/ 	.byte	0x03, 0x5f
        /*0042*/ 	.short	0x0101


	//----- nvinfo : EIATTR_VRC_CTA_INIT_COUNT
	.align		4
        /*0044*/ 	.byte	0x02, 0x4a
	.zero		1
	.zero		1


	//----- nvinfo : EIATTR_EXIT_INSTR_OFFSETS
	.align		4
        /*0048*/ 	.byte	0x04, 0x1c
        /*004a*/ 	.short	(.L_167 - .L_166)


	//   ....[0]....
.L_166:
        /*004c*/ 	.word	0x00000100


	//----- nvinfo : EIATTR_CBANK_PARAM_SIZE
	.align		4
.L_167:
        /*0050*/ 	.byte	0x03, 0x19
        /*0052*/ 	.short	0x0018


	//----- nvinfo : EIATTR_PARAM_CBANK
	.align		4
        /*0054*/ 	.byte	0x04, 0x0a
        /*0056*/ 	.short	(.L_169 - .L_168)
	.align		4
.L_168:
        /*0058*/ 	.word	index@(.nv.constant0._Z5kgmulPfS_S_)
        /*005c*/ 	.short	0x0380
        /*005e*/ 	.short	0x0018


	//----- nvinfo : EIATTR_SW_WAR
	.align		4
.L_169:
        /*0060*/ 	.byte	0x04, 0x36
        /*0062*/ 	.short	(.L_171 - .L_170)
.L_170:
        /*0064*/ 	.word	0x00000008
.L_171:


//--------------------- .nv.callgraph             --------------------------
	.section	.nv.callgraph,"",@"SHT_CUDA_CALLGRAPH"
	.align	4
	.sectionentsize	8
	.align		4
        /*0000*/ 	.word	0x00000000
	.align		4
        /*0004*/ 	.word	0xffffffff
	.align		4
        /*0008*/ 	.word	0x00000000
	.align		4
        /*000c*/ 	.word	0xfffffffe
	.align		4
        /*0010*/ 	.word	0x00000000
	.align		4
        /*0014*/ 	.word	0xfffffffd
	.align		4
        /*0018*/ 	.word	0x00000000
	.align		4
        /*001c*/ 	.word	0xfffffffc


//--------------------- .text._Z4klogPffS_        --------------------------
	.section	.text._Z4klogPffS_,"ax",@progbits
	.align	128
        .global         _Z4klogPffS_
        .type           _Z4klogPffS_,@function
        .size           _Z4klogPffS_,(.L_x_30 - _Z4klogPffS_)
        .other          _Z4klogPffS_,@"STO_CUDA_ENTRY STV_DEFAULT"
_Z4klogPffS_:
.text._Z4klogPffS_:
[----:B------:R-:W-:Y:S01]  /*0000*/  LDC R1, c[0x0][0x37c] ;  /* 0x0000df00ff017b82 */ /* 0x000fe20000000800 */
[----:B------:R-:W0:Y:S07]  /*0010*/  S2R R0, SR_TID.X ;  /* 0x0000000000007919 */ /* 0x000e2e0000002100 */
[----:B------:R-:W0:Y:S01]  /*0020*/  S2UR UR6, SR_CTAID.X ;  /* 0x00000000000679c3 */ /* 0x000e220000002500 */
[----:B------:R-:W1:Y:S07]  /*0030*/  LDCU.64 UR4, c[0x0][0x358] ;  /* 0x00006b00ff0477ac */ /* 0x000e6e0008000a00 */
[----:B------:R-:W0:Y:S08]  /*0040*/  LDC R5, c[0x0][0x360] ;  /* 0x0000d800ff057b82 */ /* 0x000e300000000800 */
[----:B------:R-:W2:Y:S01]  /*0050*/  LDC.64 R2, c[0x0][0x380] ;  /* 0x0000e000ff027b82 */ /* 0x000ea20000000a00 */
[----:B0-----:R-:W-:Y:S01]  /*0060*/  IMAD R5, R5, UR6, R0 ;  /* 0x0000000605057c24 */ /* 0x001fe2000f8e0200 */
[----:B------:R-:W0:Y:S03]  /*0070*/  LDCU UR6, c[0x0][0x388] ;  /* 0x00007100ff0677ac */ /* 0x000e260008000800 */
[----:B--2---:R-:W-:-:S06]  /*0080*/  IMAD.WIDE R2, R5, 0x4, R2 ;  /* 0x0000000405027825 */ /* 0x004fcc00078e0202 */
[----:B-1----:R-:W0:Y:S01]  /*0090*/  LDG.E R2, desc[UR4][R2.64] ;  /* 0x0000000402027981 */ /* 0x002e22000c1e1900 */
[----:B------:R-:W-:Y:S02]  /*00a0*/  HFMA2 R9, -RZ, RZ, 1.5048828125, 33.21875 ;  /* 0x3e055027ff097431 */ /* 0x000fe400000001ff */
[----:B0-----:R-:W-:Y:S02]  /*00b0*/  FADD R0, R2, UR6 ;  /* 0x0000000602007e21 */ /* 0x001fe40008000000 */
[----:B------:R-:W0:Y:S03]  /*00c0*/  LDC.64 R2, c[0x0][0x390] ;  /* 0x0000e400ff027b82 */ /* 0x000e260000000a00 */
[----:B------:R-:W-:-:S13]  /*00d0*/  FSETP.GEU.AND P0, PT, R0, 1.175494350822287508e-38, PT ;  /* 0x008000000000780b */ /* 0x000fda0003f0e000 */
[----:B------:R-:W-:-:S05]  /*00e0*/  @!P0 FMUL R0, R0, 8388608 ;  /* 0x4b00000000008820 */ /* 0x000fca0000400000 */
[----:B------:R-:W-:Y:S01]  /*00f0*/  IADD3 R4, PT, PT, R0, -0x3f2aaaab, RZ ;  /* 0xc0d5555500047810 */ /* 0x000fe20007ffe0ff */
[----:B0-----:R-:W-:-:S03]  /*0100*/  IMAD.WIDE R2, R5, 0x4, R2 ;  /* 0x0000000405027825 */ /* 0x001fc600078e0202 */
[----:B------:R-:W-:-:S04]  /*0110*/  LOP3.LUT R7, R4, 0xff800000, RZ, 0xc0, !PT ;  /* 0xff80000004077812 */ /* 0x000fc800078ec0ff */
[-C--:B------:R-:W-:Y:S02]  /*0120*/  IADD3 R4, PT, PT, R0, -R7.reuse, RZ ;  /* 0x8000000700047210 */ /* 0x080fe40007ffe0ff */
[----:B------:R-:W-:-:S03]  /*0130*/  I2FP.F32.S32 R7, R7 ;  /* 0x0000000700077245 */ /* 0x000fc60000201400 */
[----:B------:R-:W-:Y:S01]  /*0140*/  FADD R6, R4, -1 ;  /* 0xbf80000004067421 */ /* 0x000fe20000000000 */
[----:B------:R-:W-:Y:S02]  /*0150*/  FSEL R4, RZ, -23, P0 ;  /* 0xc1b80000ff047808 */ /* 0x000fe40000000000 */
[----:B------:R-:W-:Y:S01]  /*0160*/  ISETP.GT.U32.AND P0, PT, R0, 0x7f7fffff, PT ;  /* 0x7f7fffff0000780c */ /* 0x000fe20003f04070 */
[C---:B------:R-:W-:Y:S02]  /*0170*/  FFMA R9, R6.reuse, -R9, 0.14084610342979431152 ;  /* 0x3e1039f606097423 */ /* 0x040fe40000000809 */
[----:B------:R-:W-:Y:S01]  /*0180*/  FFMA R4, R7, 1.1920928955078125e-07, R4 ;  /* 0x3400000007047823 */ /* 0x000fe20000000004 */
[----:B------:R-:W-:Y:S01]  /*0190*/  MOV R7, 0x7f800000 ;  /* 0x7f80000000077802 */ /* 0x000fe20000000f00 */
[----:B------:R-:W-:-:S04]  /*01a0*/  FFMA R9, R6, R9, -0.12148627638816833496 ;  /* 0xbdf8cdcc06097423 */ /* 0x000fc80000000009 */
[----:B------:R-:W-:-:S04]  /*01b0*/  FFMA R9, R6, R9, 0.13980610668659210205 ;  /* 0x3e0f295506097423 */ /* 0x000fc80000000009 */
[----:B------:R-:W-:-:S04]  /*01c0*/  FFMA R9, R6, R9, -0.16684235632419586182 ;  /* 0xbe2ad8b906097423 */ /* 0x000fc80000000009 */
[----:B------:R-:W-:-:S04]  /*01d0*/  FFMA R9, R6, R9, 0.20012299716472625732 ;  /* 0x3e4ced0b06097423 */ /* 0x000fc80000000009 */
[----:B------:R-:W-:-:S04]  /*01e0*/  FFMA R9, R6, R9, -0.24999669194221496582 ;  /* 0xbe7fff2206097423 */ /* 0x000fc80000000009 */
[----:B------:R-:W-:-:S04]  /*01f0*/  FFMA R9, R6, R9, 0.33333182334899902344 ;  /* 0x3eaaaa7806097423 */ /* 0x000fc80000000009 */
[----:B------:R-:W-:-:S04]  /*0200*/  FFMA R9, R6, R9, -0.5 ;  /* 0xbf00000006097423 */ /* 0x000fc80000000009 */
[----:B------:R-:W-:-:S04]  /*0210*/  FMUL R9, R6, R9 ;  /* 0x0000000906097220 */ /* 0x000fc80000400000 */
[----:B------:R-:W-:-:S04]  /*0220*/  FFMA R9, R6, R9, R6 ;  /* 0x0000000906097223 */ /* 0x000fc80000000006 */
[----:B------:R-:W-:Y:S01]  /*0230*/  FFMA R4, R4, 0.69314718246459960938, R9 ;  /* 0x3f31721804047823 */ /* 0x000fe20000000009 */
[C---:B------:R-:W-:Y:S01]  /*0240*/  @P0 FFMA R4, R0.reuse, R7, +INF ;  /* 0x7f80000000040423 */ /* 0x040fe20000000007 */
[----:B------:R-:W-:-:S04]  /*0250*/  FSETP.NEU.AND P0, PT, R0, RZ, PT ;  /* 0x000000ff0000720b */ /* 0x000fc80003f0d000 */
[----:B------:R-:W-:-:S05]  /*0260*/  FSEL R5, R4, -INF , P0 ;  /* 0xff80000004057808 */ /* 0x000fca0000000000 */
[----:B------:R-:W-:Y:S01]  /*0270*/  STG.E desc[UR4][R2.64], R5 ;  /* 0x0000000502007986 */ /* 0x000fe2000c101904 */
[----:B------:R-:W-:Y:S05]  /*0280*/  EXIT ;  /* 0x000000000000794d */ /* 0x000fea0003800000 */
.L_x_0:
[----:B------:R-:W-:-:S00]  /*0290*/  BRA `(.L_x_0) ;  /* 0xfffffffc00fc7947 */ /* 0x000fc0000383ffff */
[----:B------:R-:W-:-:S00]  /*02a0*/  NOP ;  /* 0x0000000000007918 */ /* 0x000fc00000000000 */
        /* <DEDUP_REMOVED lines=13> */
.L_x_30:


//--------------------- .text._Z5kexpTPfffS_      --------------------------
	.section	.text._Z5kexpTPfffS_,"ax",@progbits
	.align	128
        .global         _Z5kexpTPfffS_
        .type           _Z5kexpTPfffS_,@function
        .size           _Z5kexpTPfffS_,(.L_x_28 - _Z5kexpTPfffS_)
        .other          _Z5kexpTPfffS_,@"STO_CUDA_ENTRY STV_DEFAULT"
_Z5kexpTPfffS_:
.text._Z5kexpTPfffS_:
[----:B------:R-:W-:Y:S01]  /*0000*/  LDC R1, c[0x0][0x37c] ;  /* 0x0000df00ff017b82 */ /* 0x000fe20000000800 */
[----:B------:R-:W0:Y:S07]  /*0010*/  S2R R0, SR_TID.X ;  /* 0x0000000000007919 */ /* 0x000e2e0000002100 */
[----:B------:R-:W0:Y:S01]  /*0020*/  S2UR UR6, SR_CTAID.X ;  /* 0x00000000000679c3 */ /* 0x000e220000002500 */
[----:B------:R-:W1:Y:S07]  /*0030*/  LDCU.64 UR4, c[0x0][0x358] ;  /* 0x00006b00ff0477ac */ /* 0x000e6e0008000a00 */
[----:B------:R-:W0:Y:S08]  /*0040*/  LDC R3, c[0x0][0x360] ;  /* 0x0000d800ff037b82 */ /* 0x000e300000000800 */
[----:B------:R-:W2:Y:S01]  /*0050*/  LDC.64 R4, c[0x0][0x380] ;  /* 0x0000e000ff047b82 */ /* 0x000ea20000000a00 */
[----:B0-----:R-:W-:Y:S01]  /*0060*/  IMAD R3, R3, UR6, R0 ;  /* 0x0000000603037c24 */ /* 0x001fe2000f8e0200 */
[----:B------:R-:W0:Y:S03]  /*0070*/  LDCU.64 UR6, c[0x0][0x388] ;  /* 0x00007100ff0677ac */ /* 0x000e260008000a00 */
[----:B--2---:R-:W-:-:S06]  /*0080*/  IMAD.WIDE R4, R3, 0x4, R4 ;  /* 0x0000000403047825 */ /* 0x004fcc00078e0204 */
[----:B-1----:R-:W0:Y:S01]  /*0090*/  LDG.E R4, desc[UR4][R4.64] ;  /* 0x0000000404047981 */ /* 0x002e22000c1e1900 */
[----:B------:R-:W-:Y:S01]  /*00a0*/  IMAD.MOV.U32 R7, RZ, RZ, 0x3bbb989d ;  /* 0x3bbb989dff077424 */ /* 0x000fe200078e00ff */
[----:B------:R-:W-:Y:S01]  /*00b0*/  BSSY.RECONVERGENT B0, `(.L_x_1) ;  /* 0x0000016000007945 */ /* 0x000fe20003800200 */
[----:B------:R-:W-:Y:S02]  /*00c0*/  IMAD.MOV.U32 R9, RZ, RZ, 0x437c0000 ;  /* 0x437c0000ff097424 */ /* 0x000fe400078e00ff */
[----:B0-----:R-:W-:-:S04]  /*00d0*/  FMUL R0, R4, UR6 ;  /* 0x0000000604007c20 */ /* 0x001fc80008400000 */
[----:B------:R-:W-:-:S04]  /*00e0*/  FFMA.SAT R2, R0, R7, 0.5 ;  /* 0x3f00000000027423 */ /* 0x000fc80000002007 */
[----:B------:R-:W-:-:S04]  /*00f0*/  FFMA.RM R2, R2, R9, 12582913 ;  /* 0x4b40000102027423 */ /* 0x000fc80000004009 */
[C---:B------:R-:W-:Y:S01]  /*0100*/  FADD R7, R2.reuse, -12583039 ;  /* 0xcb40007f02077421 */ /* 0x040fe20000000000 */
[----:B------:R-:W-:-:S03]  /*0110*/  SHF.L.U32 R2, R2, 0x17, RZ ;  /* 0x0000001702027819 */ /* 0x000fc600000006ff */
[----:B------:R-:W-:-:S04]  /*0120*/  FFMA R7, R0, 1.4426950216293334961, -R7 ;  /* 0x3fb8aa3b00077823 */ /* 0x000fc80000000807 */
[----:B------:R-:W-:-:S06]  /*0130*/  FFMA R7, R0, 1.925963033500011079e-08, R7 ;  /* 0x32a5706000077823 */ /* 0x000fcc0000000007 */
[----:B------:R-:W0:Y:S02]  /*0140*/  MUFU.EX2 R7, R7 ;  /* 0x0000000700077308 */ /* 0x000e240000000800 */
[----:B0-----:R-:W-:-:S04]  /*0150*/  FFMA R0, R2, R7, UR7 ;  /* 0x0000000702007e23 */ /* 0x001fc80008000007 */
[----:B------:R-:W-:-:S05]  /*0160*/  VIADD R2, R0, 0x1800000 ;  /* 0x0180000000027836 */ /* 0x000fca0000000000 */
[----:B------:R-:W-:-:S04]  /*0170*/  LOP3.LUT R2, R2, 0x7f800000, RZ, 0xc0, !PT ;  /* 0x7f80000002027812 */ /* 0x000fc800078ec0ff */
[----:B------:R-:W-:-:S13]  /*0180*/  ISETP.GT.U32.AND P0, PT, R2, 0x1ffffff, PT ;  /* 0x01ffffff0200780c */ /* 0x000fda0003f04070 */
[----:B------:R-:W-:Y:S05]  /*0190*/  @P0 BRA `(.L_x_2) ;  /* 0x00000000000c0947 */ /* 0x000fea0003800000 */
[----:B------:R-:W-:-:S07]  /*01a0*/  MOV R4, 0x1c0 ;  /* 0x000001c000047802 */ /* 0x000fce0000000f00 */
[----:B------:R-:W-:Y:S05]  /*01b0*/  CALL.REL.NOINC `($__internal_0_$__cuda_sm20_rcp_rn_f32_slowpath) ;  /* 0x0000000000287944 */ /* 0x000fea0003c00000 */
[----:B------:R-:W-:Y:S05]  /*01c0*/  BRA `(.L_x_3) ;  /* 0x0000000000107947 */ /* 0x000fea0003800000 */
.L_x_2:
[----:B------:R-:W0:Y:S02]  /*01d0*/  MUFU.RCP R7, R0 ;  /* 0x0000000000077308 */ /* 0x000e240000001000 */
[----:B0-----:R-:W-:-:S04]  /*01e0*/  FFMA R2, R0, R7, -1 ;  /* 0xbf80000000027423 */ /* 0x001fc80000000007 */
[----:B------:R-:W-:-:S04]  /*01f0*/  FADD.FTZ R2, -R2, -RZ ;  /* 0x800000ff02027221 */ /* 0x000fc80000010100 */
[----:B------:R-:W-:-:S07]  /*0200*/  FFMA R7, R7, R2, R7 ;  /* 0x0000000207077223 */ /* 0x000fce0000000007 */
.L_x_3:
[----:B------:R-:W-:Y:S05]  /*0210*/  BSYNC.RECONVERGENT B0 ;  /* 0x0000000000007941 */ /* 0x000fea0003800200 */
.L_x_1:
[----:B------:R-:W0:Y:S02]  /*0220*/  LDC.64 R4, c[0x0][0x390] ;  /* 0x0000e400ff047b82 */ /* 0x000e240000000a00 */
[----:B0-----:R-:W-:-:S05]  /*0230*/  IMAD.WIDE R2, R3, 0x4, R4 ;  /* 0x0000000403027825 */ /* 0x001fca00078e0204 */
[----:B------:R-:W-:Y:S01]  /*0240*/  STG.E desc[UR4][R2.64], R7 ;  /* 0x0000000702007986 */ /* 0x000fe2000c101904 */
[----:B------:R-:W-:Y:S05]  /*0250*/  EXIT ;  /* 0x000000000000794d */ /* 0x000fea0003800000 */
        .weak           $__internal_0_$__cuda_sm20_rcp_rn_f32_slowpath
        .type           $__internal_0_$__cuda_sm20_rcp_rn_f32_slowpath,@function
        .size           $__internal_0_$__cuda_sm20_rcp_rn_f32_slowpath,(.L_x_28 - $__internal_0_$__cuda_sm20_rcp_rn_f32_slowpath)
$__internal_0_$__cuda_sm20_rcp_rn_f32_slowpath:
[----:B------:R-:W-:Y:S01]  /*0260*/  SHF.L.U32 R2, R0, 0x1, RZ ;  /* 0x0000000100027819 */ /* 0x000fe200000006ff */
[----:B------:R-:W-:Y:S03]  /*0270*/  BSSY.RECONVERGENT B1, `(.L_x_4) ;  /* 0x0000030000017945 */ /* 0x000fe60003800200 */
[----:B------:R-:W-:-:S04]  /*0280*/  SHF.R.U32.HI R2, RZ, 0x18, R2 ;  /* 0x00000018ff027819 */ /* 0x000fc80000011602 */
[----:B------:R-:W-:-:S13]  /*0290*/  ISETP.NE.U32.AND P0, PT, R2, RZ, PT ;  /* 0x000000ff0200720c */ /* 0x000fda0003f05070 */
[----:B------:R-:W-:Y:S05]  /*02a0*/  @P0 BRA `(.L_x_5) ;  /* 0x0000000000280947 */ /* 0x000fea0003800000 */
[----:B------:R-:W-:-:S05]  /*02b0*/  IMAD.SHL.U32 R2, R0, 0x2, RZ ;  /* 0x0000000200027824 */ /* 0x000fca00078e00ff */
[----:B------:R-:W-:-:S13]  /*02c0*/  ISETP.NE.AND P0, PT, R2, RZ, PT ;  /* 0x000000ff0200720c */ /* 0x000fda0003f05270 */
[----:B------:R-:W-:Y:S01]  /*02d0*/  @P0 FFMA R6, R0, 1.84467440737095516160e+19, RZ ;  /* 0x5f80000000060823 */ /* 0x000fe200000000ff */
[----:B------:R-:W-:Y:S08]  /*02e0*/  @!P0 MUFU.RCP R5, R0 ;  /* 0x0000000000058308 */ /* 0x000ff00000001000 */
[----:B------:R-:W0:Y:S02]  /*02f0*/  @P0 MUFU.RCP R7, R6 ;  /* 0x0000000600070308 */ /* 0x000e240000001000 */
[----:B0-----:R-:W-:-:S04]  /*0300*/  @P0 FFMA R2, R6, R7, -1 ;  /* 0xbf80000006020423 */ /* 0x001fc80000000007 */
[----:B------:R-:W-:-:S04]  /*0310*/  @P0 FADD.FTZ R2, -R2, -RZ ;  /* 0x800000ff02020221 */ /* 0x000fc80000010100 */
[----:B------:R-:W-:-:S04]  /*0320*/  @P0 FFMA R2, R7, R2, R7 ;  /* 0x0000000207020223 */ /* 0x000fc80000000007 */
[----:B------:R-:W-:Y:S01]  /*0330*/  @P0 FFMA R5, R2, 1.84467440737095516160e+19, RZ ;  /* 0x5f80000002050823 */ /* 0x000fe200000000ff */
[----:B------:R-:W-:Y:S06]  /*0340*/  BRA `(.L_x_6) ;  /* 0x0000000000887947 */ /* 0x000fec0003800000 */
.L_x_5:
[----:B------:R-:W-:-:S04]  /*0350*/  IADD3 R5, PT, PT, R2, -0xfd, RZ ;  /* 0xffffff0302057810 */ /* 0x000fc80007ffe0ff */
[----:B------:R-:W-:-:S13]  /*0360*/  ISETP.GT.U32.AND P0, PT, R5, 0x1, PT ;  /* 0x000000010500780c */ /* 0x000fda0003f04070 */
[----:B------:R-:W-:Y:S05]  /*0370*/  @P0 BRA `(.L_x_7) ;  /* 0x0000000000780947 */ /* 0x000fea0003800000 */
[----:B------:R-:W-:Y:S01]  /*0380*/  LOP3.LUT R6, R0, 0x7fffff, RZ, 0xc0, !PT ;  /* 0x007fffff00067812 */ /* 0x000fe200078ec0ff */
[----:B------:R-:W-:-:S03]  /*0390*/  IMAD.MOV.U32 R10, RZ, RZ, 0x3 ;  /* 0x00000003ff0a7424 */ /* 0x000fc600078e00ff */
[----:B------:R-:W-:Y:S02]  /*03a0*/  LOP3.LUT R6, R6, 0x3f800000, RZ, 0xfc, !PT ;  /* 0x3f80000006067812 */ /* 0x000fe400078efcff */
[----:B------:R-:W-:Y:S02]  /*03b0*/  SHF.L.U32 R11, R10, R5, RZ ;  /* 0x000000050a0b7219 */ /* 0x000fe400000006ff */
[----:B------:R-:W0:Y:S02]  /*03c0*/  MUFU.RCP R7, R6 ;  /* 0x0000000600077308 */ /* 0x000e240000001000 */
[----:B0-----:R-:W-:-:S04]  /*03d0*/  FFMA R8, R6, R7, -1 ;  /* 0xbf80000006087423 */ /* 0x001fc80000000007 */
[----:B------:R-:W-:-:S04]  /*03e0*/  FADD.FTZ R8, -R8, -RZ ;  /* 0x800000ff08087221 */ /* 0x000fc80000010100 */
[CCC-:B------:R-:W-:Y:S01]  /*03f0*/  FFMA.RM R9, R7.reuse, R8.reuse, R7.reuse ;  /* 0x0000000807097223 */ /* 0x1c0fe20000004007 */
[----:B------:R-:W-:-:S04]  /*0400*/  FFMA.RP R8, R7, R8, R7 ;  /* 0x0000000807087223 */ /* 0x000fc80000008007 */
[C---:B------:R-:W-:Y:S02]  /*0410*/  LOP3.LUT R7, R9.reuse, 0x7fffff, RZ, 0xc0, !PT ;  /* 0x007fffff09077812 */ /* 0x040fe400078ec0ff */
[----:B------:R-:W-:Y:S02]  /*0420*/  FSETP.NEU.FTZ.AND P0, PT, R9, R8, PT ;  /* 0x000000080900720b */ /* 0x000fe40003f1d000 */
[----:B------:R-:W-:Y:S02]  /*0430*/  LOP3.LUT R8, R7, 0x800000, RZ, 0xfc, !PT ;  /* 0x0080000007087812 */ /* 0x000fe400078efcff */
[----:B------:R-:W-:Y:S02]  /*0440*/  SEL R7, RZ, 0xffffffff, !P0 ;  /* 0xffffffffff077807 */ /* 0x000fe40004000000 */
[----:B------:R-:W-:Y:S02]  /*0450*/  LOP3.LUT R6, R11, R8, RZ, 0xc0, !PT ;  /* 0x000000080b067212 */ /* 0x000fe400078ec0ff */
[----:B------:R-:W-:-:S02]  /*0460*/  IADD3 R7, PT, PT, -R7, RZ, RZ ;  /* 0x000000ff07077210 */ /* 0x000fc40007ffe1ff */
[-C--:B------:R-:W-:Y:S02]  /*0470*/  SHF.R.U32.HI R6, RZ, R5.reuse, R6 ;  /* 0x00000005ff067219 */ /* 0x080fe40000011606 */
[----:B------:R-:W-:Y:S02]  /*0480*/  LOP3.LUT P1, RZ, R7, R5, R8, 0xf8, !PT ;  /* 0x0000000507ff7212 */ /* 0x000fe4000782f808 */
[C---:B------:R-:W-:Y:S02]  /*0490*/  LOP3.LUT P0, RZ, R6.reuse, 0x1, RZ, 0xc0, !PT ;  /* 0x0000000106ff7812 */ /* 0x040fe4000780c0ff */
[----:B------:R-:W-:-:S04]  /*04a0*/  LOP3.LUT P2, RZ, R6, 0x2, RZ, 0xc0, !PT ;  /* 0x0000000206ff7812 */ /* 0x000fc8000784c0ff */
[----:B------:R-:W-:Y:S02]  /*04b0*/  PLOP3.LUT P0, PT, P0, P1, P2, 0xe0, 0x0 ;  /* 0x000000000000781c */ /* 0x000fe40000703c20 */
[----:B------:R-:W-:Y:S02]  /*04c0*/  LOP3.LUT P1, RZ, R0, 0x7fffff, RZ, 0xc0, !PT ;  /* 0x007fffff00ff7812 */ /* 0x000fe4000782c0ff */
[----:B------:R-:W-:-:S05]  /*04d0*/  SEL R5, RZ, 0x1, !P0 ;  /* 0x00000001ff057807 */ /* 0x000fca0004000000 */
[----:B------:R-:W-:-:S05]  /*04e0*/  IMAD.MOV R5, RZ, RZ, -R5 ;  /* 0x000000ffff057224 */ /* 0x000fca00078e0a05 */
[----:B------:R-:W-:Y:S02]  /*04f0*/  ISETP.GE.AND P0, PT, R5, RZ, PT ;  /* 0x000000ff0500720c */ /* 0x000fe40003f06270 */
[----:B------:R-:W-:-:S04]  /*0500*/  IADD3 R5, PT, PT, R2, -0xfc, RZ ;  /* 0xffffff0402057810 */ /* 0x000fc80007ffe0ff */
[----:B------:R-:W-:-:S07]  /*0510*/  SHF.R.U32.HI R5, RZ, R5, R8 ;  /* 0x00000005ff057219 */ /* 0x000fce0000011608 */
[----:B------:R-:W-:-:S05]  /*0520*/  @!P0 VIADD R5, R5, 0x1 ;  /* 0x0000000105058836 */ /* 0x000fca0000000000 */
[----:B------:R-:W-:-:S04]  /*0530*/  @!P1 SHF.L.U32 R5, R5, 0x1, RZ ;  /* 0x0000000105059819 */ /* 0x000fc800000006ff */
[----:B------:R-:W-:Y:S01]  /*0540*/  LOP3.LUT R5, R5, 0x80000000, R0, 0xf8, !PT ;  /* 0x8000000005057812 */ /* 0x000fe200078ef800 */
[----:B------:R-:W-:Y:S06]  /*0550*/  BRA `(.L_x_6) ;  /* 0x0000000000047947 */ /* 0x000fec0003800000 */
.L_x_7:
[----:B------:R0:W1:Y:S02]  /*0560*/  MUFU.RCP R5, R0 ;  /* 0x0000000000057308 */ /* 0x0000640000001000 */
.L_x_6:
[----:B------:R-:W-:Y:S05]  /*0570*/  BSYNC.RECONVERGENT B1 ;  /* 0x0000000000017941 */ /* 0x000fea0003800200 */
.L_x_4:
[----:B-1----:R-:W-:Y:S02]  /*0580*/  IMAD.MOV.U32 R7, RZ, RZ, R5 ;  /* 0x000000ffff077224 */ /* 0x002fe400078e0005 */
[----:B------:R-:W-:-:S04]  /*0590*/  HFMA2 R5, -RZ, RZ, 0, 0 ;  /* 0x00000000ff057431 */ /* 0x000fc800000001ff */
[----:B0-----:R-:W-:Y:S05]  /*05a0*/  RET.REL.NODEC R4 `(_Z5kexpTPfffS_) ;  /* 0xfffffff804947950 */ /* 0x001fea0003c3ffff */
.L_x_8:
        /* <DEDUP_REMOVED lines=13> */
.L_x_28:


//--------------------- .text._Z4kexpPfffS_       --------------------------
	.section	.text._Z4kexpPfffS_,"ax",@progbits
	.align	128
        .global         _Z4kexpPfffS_
        .type           _Z4kexpPfffS_,@function
        .size           _Z4kexpPfffS_,(.L_x_32 - _Z4kexpPfffS_)
        .other          _Z4kexpPfffS_,@"STO_CUDA_ENTRY STV_DEFAULT"
_Z4kexpPfffS_:
.text._Z4kexpPfffS_:
        /* <DEDUP_REMOVED lines=10> */
[----:B------:R-:W-:Y:S01]  /*00a0*/  HFMA2 R5, -RZ, RZ, 0.96630859375, -0.0022525787353515625 ;  /* 0x3bbb989dff057431 */ /* 0x000fe200000001ff */
[----:B------:R-:W-:Y:S01]  /*00b0*/  MOV R9, 0x437c0000 ;  /* 0x437c000000097802 */ /* 0x000fe20000000f00 */
[----:B0-----:R-:W-:-:S04]  /*00c0*/  FMUL R0, R2, UR6 ;  /* 0x0000000602007c20 */ /* 0x001fc80008400000 */
[----:B------:R-:W-:-:S04]  /*00d0*/  FFMA.SAT R4, R0, R5, 0.5 ;  /* 0x3f00000000047423 */ /* 0x000fc80000002005 */
[----:B------:R-:W-:Y:S02]  /*00e0*/  FFMA.RM R6, R4, R9, 12582913 ;  /* 0x4b40000104067423 */ /* 0x000fe40000004009 */
[----:B------:R-:W0:Y:S02]  /*00f0*/  LDC.64 R4, c[0x0][0x390] ;  /* 0x0000e400ff047b82 */ /* 0x000e240000000a00 */
[C---:B------:R-:W-:Y:S01]  /*0100*/  FADD R9, R6.reuse, -12583039 ;  /* 0xcb40007f06097421 */ /* 0x040fe20000000000 */
[----:B------:R-:W-:-:S03]  /*0110*/  SHF.L.U32 R6, R6, 0x17, RZ ;  /* 0x0000001706067819 */ /* 0x000fc600000006ff */
[----:B------:R-:W-:-:S04]  /*0120*/  FFMA R9, R0, 1.4426950216293334961, -R9 ;  /* 0x3fb8aa3b00097823 */ /* 0x000fc80000000809 */
[----:B------:R-:W-:-:S06]  /*0130*/  FFMA R9, R0, 1.925963033500011079e-08, R9 ;  /* 0x32a5706000097823 */ /* 0x000fcc0000000009 */
[----:B------:R-:W1:Y:S01]  /*0140*/  MUFU.EX2 R9, R9 ;  /* 0x0000000900097308 */ /* 0x000e620000000800 */
[----:B0-----:R-:W-:-:S04]  /*0150*/  IMAD.WIDE R2, R7, 0x4, R4 ;  /* 0x0000000407027825 */ /* 0x001fc800078e0204 */
[----:B-1----:R-:W-:-:S05]  /*0160*/  FFMA R5, R6, R9, UR7 ;  /* 0x0000000706057e23 */ /* 0x002fca0008000009 */
[----:B------:R-:W-:Y:S01]  /*0170*/  STG.E desc[UR4][R2.64], R5 ;  /* 0x0000000502007986 */ /* 0x000fe2000c101904 */
[----:B------:R-:W-:Y:S05]  /*0180*/  EXIT ;  /* 0x000000000000794d */ /* 0x000fea0003800000 */
.L_x_9:
        /* <DEDUP_REMOVED lines=15> */
.L_x_32:


//--------------------- .text._Z6kaxpyePfffS_     --------------------------
	.section	.text._Z6kaxpyePfffS_,"ax",@progbits
	.align	128
        .global         _Z6kaxpyePfffS_
        .type           _Z6kaxpyePfffS_,@function
        .size           _Z6kaxpyePfffS_,(.L_x_33 - _Z6kaxpyePfffS_)
        .other          _Z6kaxpyePfffS_,@"STO_CUDA_ENTRY STV_DEFAULT"
_Z6kaxpyePfffS_:
.text._Z6kaxpyePfffS_:
[----:B------:R-:W-:Y:S01]  /*0000*/  LDC R1, c[0x0][0x37c] ;  /* 0x0000df00ff017b82 */ /* 0x000fe20000000800 */
[----:B------:R-:W0:Y:S07]  /*0010*/  S2R R0, SR_TID.X ;  /* 0x0000000000007919 */ /* 0x000e2e0000002100 */
[----:B------:R-:W0:Y:S01]  /*0020*/  S2UR UR6, SR_CTAID.X ;  /* 0x00000000000679c3 */ /* 0x000e220000002500 */
[----:B------:R-:W1:Y:S07]  /*0030*/  LDCU.64 UR4, c[0x0][0x358] ;  /* 0x00006b00ff0477ac */ /* 0x000e6e0008000a00 */
[----:B------:R-:W0:Y:S08]  /*0040*/  LDC R7, c[0x0][0x360] ;  /* 0x0000d800ff077b82 */ /* 0x000e300000000800 */
[----:B------:R-:W2:Y:S08]  /*0050*/  LDC.64 R2, c[0x0][0x380] ;  /* 0x0000e000ff027b82 */ /* 0x000eb00000000a00 */
[----:B------:R-:W3:Y:S01]  /*0060*/  LDC.64 R4, c[0x0][0x390] ;  /* 0x0000e400ff047b82 */ /* 0x000ee20000000a00 */
[----:B0-----:R-:W-:-:S07]  /*0070*/  IMAD R7, R7, UR6, R0 ;  /* 0x0000000607077c24 */ /* 0x001fce000f8e0200 */
[----:B------:R-:W0:Y:S01]  /*0080*/  LDC.64 R8, c[0x0][0x388] ;  /* 0x0000e200ff087b82 */ /* 0x000e220000000a00 */
[----:B--2---:R-:W-:-:S06]  /*0090*/  IMAD.WIDE R2, R7, 0x4, R2 ;  /* 0x0000000407027825 */ /* 0x004fcc00078e0202 */
[----:B-1----:R-:W0:Y:S01]  /*00a0*/  LDG.E R2, desc[UR4][R2.64] ;  /* 0x0000000402027981 */ /* 0x002e22000c1e1900 */
[----:B---3--:R-:W-:-:S04]  /*00b0*/  IMAD.WIDE R4, R7, 0x4, R4 ;  /* 0x0000000407047825 */ /* 0x008fc800078e0204 */
[----:B0-----:R-:W-:-:S05]  /*00c0*/  FFMA R7, R2, R8, R9 ;  /* 0x0000000802077223 */ /* 0x001fca0000000009 */
[----:B------:R-:W-:Y:S01]  /*00d0*/  STG.E desc[UR4][R4.64], R7 ;  /* 0x0000000704007986 */ /* 0x000fe2000c101904 */
[----:B------:R-:W-:Y:S05]  /*00e0*/  EXIT ;  /* 0x000000000000794d */ /* 0x000fea0003800000 */
.L_x_10:
        /* <DEDUP_REMOVED lines=9> */
.L_x_33:


//--------------------- .text._Z5kmascPfS_        --------------------------
	.section	.text._Z5kmascPfS_,"ax",@progbits
	.align	128
        .global         _Z5kmascPfS_
        .type           _Z5kmascPfS_,@function
        .size           _Z5kmascPfS_,(.L_x_34 - _Z5kmascPfS_)
        .other          _Z5kmascPfS_,@"STO_CUDA_ENTRY STV_DEFAULT"
_Z5kmascPfS_:
.text._Z5kmascPfS_:
[----:B------:R-:W-:Y:S01]  /*0000*/  LDC R1, c[0x0][0x37c] ;  /* 0x0000df00ff017b82 */ /* 0x000fe20000000800 */
[----:B------:R-:W0:Y:S07]  /*0010*/  S2R R0, SR_TID.X ;  /* 0x0000000000007919 */ /* 0x000e2e0000002100 */
[----:B------:R-:W0:Y:S01]  /*0020*/  S2UR UR6, SR_CTAID.X ;  /* 0x00000000000679c3 */ /* 0x000e220000002500 */
[----:B------:R-:W1:Y:S07]  /*0030*/  LDCU.64 UR4, c[0x0][0x358] ;  /* 0x00006b00ff0477ac */ /* 0x000e6e0008000a00 */
[----:B------:R-:W0:Y:S08]  /*0040*/  LDC R7, c[0x0][0x360] ;  /* 0x0000d800ff077b82 */ /* 0x000e300000000800 */
[----:B------:R-:W2:Y:S08]  /*0050*/  LDC.64 R2, c[0x0][0x380] ;  /* 0x0000e000ff027b82 */ /* 0x000eb00000000a00 */
[----:B------:R-:W3:Y:S01]  /*0060*/  LDC.64 R4, c[0x0][0x388] ;  /* 0x0000e200ff047b82 */ /* 0x000ee20000000a00 */
[----:B0-----:R-:W-:-:S04]  /*0070*/  IMAD R7, R7, UR6, R0 ;  /* 0x0000000607077c24 */ /* 0x001fc8000f8e0200 */
[----:B--2---:R-:W-:-:S06]  /*0080*/  IMAD.WIDE R2, R7, 0x4, R2 ;  /* 0x0000000407027825 */ /* 0x004fcc00078e0202 */
[----:B-1----:R-:W2:Y:S01]  /*0090*/  LDG.E R2, desc[UR4][R2.64] ;  /* 0x0000000402027981 */ /* 0x002ea2000c1e1900 */
[----:B---3--:R-:W-:Y:S01]  /*00a0*/  IMAD.WIDE R4, R7, 0x4, R4 ;  /* 0x0000000407047825 */ /* 0x008fe200078e0204 */
[----:B--2---:R-:W-:-:S05]  /*00b0*/  FSET.BF.GTU.AND R7, R2, RZ, PT ;  /* 0x000000ff0207720a */ /* 0x004fca000380c000 */
[----:B------:R-:W-:Y:S01]  /*00c0*/  STG.E desc[UR4][R4.64], R7 ;  /* 0x0000000704007986 */ /* 0x000fe2000c101904 */
[----:B------:R-:W-:Y:S05]  /*00d0*/  EXIT ;  /* 0x000000000000794d */ /* 0x000fea0003800000 */
.L_x_11:
        /* <DEDUP_REMOVED lines=10> */
.L_x_34:


//--------------------- .text._Z5kgdivPfS_S_      --------------------------
	.section	.text._Z5kgdivPfS_S_,"ax",@progbits
	.align	128
        .global         _Z5kgdivPfS_S_
        .type           _Z5kgdivPfS_S_,@function
        .size           _Z5kgdivPfS_S_,(.L_x_29 - _Z5kgdivPfS_S_)
        .other          _Z5kgdivPfS_S_,@"STO_CUDA_ENTRY STV_DEFAULT"
_Z5kgdivPfS_S_:
.text._Z5kgdivPfS_S_:
        /* <DEDUP_REMOVED lines=8> */
[----:B--2---:R-:W-:-:S05]  /*0080*/  IMAD.WIDE R6, R2, 0x4, R6 ;  /* 0x0000000402067825 */ /* 0x004fca00078e0206 */
[----:B-1----:R-:W2:Y:S01]  /*0090*/  LDG.E R3, desc[UR4][R6.64] ;  /* 0x0000000406037981 */ /* 0x002ea2000c1e1900 */
[----:B---3--:R-:W-:-:S05]  /*00a0*/  IMAD.WIDE R4, R2, 0x4, R4 ;  /* 0x0000000402047825 */ /* 0x008fca00078e0204 */
[----:B------:R-:W3:Y:S01]  /*00b0*/  LDG.E R0, desc[UR4][R4.64] ;  /* 0x0000000404007981 */ /* 0x000ee2000c1e1900 */
[----:B------:R-:W-:Y:S01]  /*00c0*/  BSSY.RECONVERGENT B0, `(.L_x_12) ;  /* 0x000000c000007945 */ /* 0x000fe20003800200 */
[----:B--2---:R-:W0:Y:S08]  /*00d0*/  MUFU.RCP R8, R3 ;  /* 0x0000000300087308 */ /* 0x004e300000001000 */
[----:B---3--:R-:W1:Y:S01]  /*00e0*/  FCHK P0, R0, R3 ;  /* 0x0000000300007302 */ /* 0x008e620000000000 */
[----:B0-----:R-:W-:-:S04]  /*00f0*/  FFMA R9, -R3, R8, 1 ;  /* 0x3f80000003097423 */ /* 0x001fc80000000108 */
[----:B------:R-:W-:-:S04]  /*0100*/  FFMA R9, R8, R9, R8 ;  /* 0x0000000908097223 */ /* 0x000fc80000000008 */
[----:B------:R-:W-:-:S04]  /*0110*/  FFMA R8, R0, R9, RZ ;  /* 0x0000000900087223 */ /* 0x000fc800000000ff */
[----:B------:R-:W-:-:S04]  /*0120*/  FFMA R10, -R3, R8, R0 ;  /* 0x00000008030a7223 */ /* 0x000fc80000000100 */
[----:B------:R-:W-:Y:S01]  /*0130*/  FFMA R9, R9, R10, R8 ;  /* 0x0000000a09097223 */ /* 0x000fe20000000008 */
[----:B-1----:R-:W-:Y:S06]  /*0140*/  @!P0 BRA `(.L_x_13) ;  /* 0x00000000000c8947 */ /* 0x002fec0003800000 */
[----:B------:R-:W-:-:S07]  /*0150*/  MOV R4, 0x170 ;  /* 0x0000017000047802 */ /* 0x000fce0000000f00 */
[----:B------:R-:W-:Y:S05]  /*0160*/  CALL.REL.NOINC `($__internal_1_$__cuda_sm3x_div_rn_noftz_f32_slowpath) ;  /* 0x0000000000187944 */ /* 0x000fea0003c00000 */
[----:B------:R-:W-:-:S07]  /*0170*/  IMAD.MOV.U32 R9, RZ, RZ, R0 ;  /* 0x000000ffff097224 */ /* 0x000fce00078e0000 */
.L_x_13:
[----:B------:R-:W-:Y:S05]  /*0180*/  BSYNC.RECONVERGENT B0 ;  /* 0x0000000000007941 */ /* 0x000fea0003800200 */
.L_x_12:
[----:B------:R-:W0:Y:S02]  /*0190*/  LDC.64 R4, c[0x0][0x390] ;  /* 0x0000e400ff047b82 */ /* 0x000e240000000a00 */
[----:B0-----:R-:W-:-:S05]  /*01a0*/  IMAD.WIDE R2, R2, 0x4, R4 ;  /* 0x0000000402027825 */ /* 0x001fca00078e0204 */
[----:B------:R-:W-:Y:S01]  /*01b0*/  STG.E desc[UR4][R2.64], R9 ;  /* 0x0000000902007986 */ /* 0x000fe2000c101904 */
[----:B------:R-:W-:Y:S05]  /*01c0*/  EXIT ;  /* 0x000000000000794d */ /* 0x000fea0003800000 */
        .weak           $__internal_1_$__cuda_sm3x_div_rn_noftz_f32_slowpath
        .type           $__internal_1_$__cuda_sm3x_div_rn_noftz_f32_slowpath,@function
        .size           $__internal_1_$__cuda_sm3x_div_rn_noftz_f32_slowpath,(.L_x_29 - $__internal_1_$__cuda_sm3x_div_rn_noftz_f32_slowpath)
$__internal_1_$__cuda_sm3x_div_rn_noftz_f32_slowpath:
[--C-:B------:R-:W-:Y:S01]  /*01d0*/  SHF.R.U32.HI R6, RZ, 0x17, R3.reuse ;  /* 0x00000017ff067819 */ /* 0x100fe20000011603 */
[----:B------:R-:W-:Y:S01]  /*01e0*/  BSSY.RECONVERGENT B1, `(.L_x_14) ;  /* 0x0000064000017945 */ /* 0x000fe20003800200 */
[--C-:B------:R-:W-:Y:S01]  /*01f0*/  SHF.R.U32.HI R5, RZ, 0x17, R0.reuse ;  /* 0x00000017ff057819 */ /* 0x100fe20000011600 */
[----:B------:R-:W-:Y:S01]  /*0200*/  IMAD.MOV.U32 R7, RZ, RZ, R0 ;  /* 0x000000ffff077224 */ /* 0x000fe200078e0000 */
[----:B------:R-:W-:Y:S01]  /*0210*/  LOP3.LUT R6, R6, 0xff, RZ, 0xc0, !PT ;  /* 0x000000ff06067812 */ /* 0x000fe200078ec0ff */
[----:B------:R-:W-:Y:S01]  /*0220*/  IMAD.MOV.U32 R8, RZ, RZ, R3 ;  /* 0x000000ffff087224 */ /* 0x000fe200078e0003 */
[----:B------:R-:W-:-:S03]  /*0230*/  LOP3.LUT R5, R5, 0xff, RZ, 0xc0, !PT ;  /* 0x000000ff05057812 */ /* 0x000fc600078ec0ff */
[----:B------:R-:W-:Y:S02]  /*0240*/  VIADD R11, R6, 0xffffffff ;  /* 0xffffffff060b7836 */ /* 0x000fe40000000000 */
[----:B------:R-:W-:-:S03]  /*0250*/  VIADD R10, R5, 0xffffffff ;  /* 0xffffffff050a7836 */ /* 0x000fc60000000000 */
[----:B------:R-:W-:-:S04]  /*0260*/  ISETP.GT.U32.AND P0, PT, R11, 0xfd, PT ;  /* 0x000000fd0b00780c */ /* 0x000fc80003f04070 */
[----:B------:R-:W-:-:S13]  /*0270*/  ISETP.GT.U32.OR P0, PT, R10, 0xfd, P0 ;  /* 0x000000fd0a00780c */ /* 0x000fda0000704470 */
[----:B------:R-:W-:Y:S01]  /*0280*/  @!P0 IMAD.MOV.U32 R9, RZ, RZ, RZ ;  /* 0x000000ffff098224 */ /* 0x000fe200078e00ff */
[----:B------:R-:W-:Y:S06]  /*0290*/  @!P0 BRA `(.L_x_15) ;  /* 0x00000000005c8947 */ /* 0x000fec0003800000 */
[----:B------:R-:W-:Y:S02]  /*02a0*/  FSETP.GTU.FTZ.AND P0, PT, |R0|, +INF , PT ;  /* 0x7f8000000000780b */ /* 0x000fe40003f1c200 */
[----:B------:R-:W-:-:S04]  /*02b0*/  FSETP.GTU.FTZ.AND P1, PT, |R3|, +INF , PT ;  /* 0x7f8000000300780b */ /* 0x000fc80003f3c200 */
[----:B------:R-:W-:-:S13]  /*02c0*/  PLOP3.LUT P0, PT, P0, P1, PT, 0xf8, 0x8f ;  /* 0x00000000008f781c */ /* 0x000fda0000703f70 */
[----:B------:R-:W-:Y:S05]  /*02d0*/  @P0 BRA `(.L_x_16) ;  /* 0x00000004004c0947 */ /* 0x000fea0003800000 */
[----:B------:R-:W-:-:S13]  /*02e0*/  LOP3.LUT P0, RZ, R8, 0x7fffffff, R7, 0xc8, !PT ;  /* 0x7fffffff08ff7812 */ /* 0x000fda000780c807 */
[----:B------:R-:W-:Y:S05]  /*02f0*/  @!P0 BRA `(.L_x_17) ;  /* 0x00000004003c8947 */ /* 0x000fea0003800000 */
[C---:B------:R-:W-:Y:S02]  /*0300*/  FSETP.NEU.FTZ.AND P2, PT, |R0|.reuse, +INF , PT ;  /* 0x7f8000000000780b */ /* 0x040fe40003f5d200 */
[----:B------:R-:W-:Y:S02]  /*0310*/  FSETP.NEU.FTZ.AND P1, PT, |R3|, +INF , PT ;  /* 0x7f8000000300780b */ /* 0x000fe40003f3d200 */
[----:B------:R-:W-:-:S11]  /*0320*/  FSETP.NEU.FTZ.AND P0, PT, |R0|, +INF , PT ;  /* 0x7f8000000000780b */ /* 0x000fd60003f1d200 */
[----:B------:R-:W-:Y:S05]  /*0330*/  @!P1 BRA !P2, `(.L_x_17) ;  /* 0x00000004002c9947 */ /* 0x000fea0005000000 */
[----:B------:R-:W-:-:S04]  /*0340*/  LOP3.LUT P2, RZ, R7, 0x7fffffff, RZ, 0xc0, !PT ;  /* 0x7fffffff07ff7812 */ /* 0x000fc8000784c0ff */
[----:B------:R-:W-:-:S13]  /*0350*/  PLOP3.LUT P1, PT, P1, P2, PT, 0x2f, 0xf2 ;  /* 0x0000000000f2781c */ /* 0x000fda0000f24577 */
[----:B------:R-:W-:Y:S05]  /*0360*/  @P1 BRA `(.L_x_18) ;  /* 0x0000000400181947 */ /* 0x000fea0003800000 */
[----:B------:R-:W-:-:S04]  /*0370*/  LOP3.LUT P1, RZ, R8, 0x7fffffff, RZ, 0xc0, !PT ;  /* 0x7fffffff08ff7812 */ /* 0x000fc8000782c0ff */
[----:B------:R-:W-:-:S13]  /*0380*/  PLOP3.LUT P0, PT, P0, P1, PT, 0x2f, 0xf2 ;  /* 0x0000000000f2781c */ /* 0x000fda0000702577 */
[----:B------:R-:W-:Y:S05]  /*0390*/  @P0 BRA `(.L_x_19) ;  /* 0x0000000400000947 */ /* 0x000fea0003800000 */
[----:B------:R-:W-:Y:S02]  /*03a0*/  ISETP.GE.AND P0, PT, R10, RZ, PT ;  /* 0x000000ff0a00720c */ /* 0x000fe40003f06270 */
[----:B------:R-:W-:-:S11]  /*03b0*/  ISETP.GE.AND P1, PT, R11, RZ, PT ;  /* 0x000000ff0b00720c */ /* 0x000fd60003f26270 */
[----:B------:R-:W-:Y:S02]  /*03c0*/  @P0 IMAD.MOV.U32 R9, RZ, RZ, RZ ;  /* 0x000000ffff090224 */ /* 0x000fe400078e00ff */
[----:B------:R-:W-:Y:S01]  /*03d0*/  @!P0 FFMA R7, R0, 1.84467440737095516160e+19, RZ ;  /* 0x5f80000000078823 */ /* 0x000fe200000000ff */
[----:B------:R-:W-:Y:S02]  /*03e0*/  @!P0 IMAD.MOV.U32 R9, RZ, RZ, -0x40 ;  /* 0xffffffc0ff098424 */ /* 0x000fe400078e00ff */
[----:B------:R-:W-:Y:S02]  /*03f0*/  @!P1 FFMA R8, R3, 1.84467440737095516160e+19, RZ ;  /* 0x5f80000003089823 */ /* 0x000fe400000000ff */
[----:B------:R-:W-:-:S07]  /*0400*/  @!P1 VIADD R9, R9, 0x40 ;  /* 0x0000004009099836 */ /* 0x000fce0000000000 */
.L_x_15:
[----:B------:R-:W-:Y:S01]  /*0410*/  LEA R3, R6, 0xc0800000, 0x17 ;  /* 0xc080000006037811 */ /* 0x000fe200078eb8ff */
[----:B------:R-:W-:Y:S01]  /*0420*/  VIADD R5, R5, 0xffffff81 ;  /* 0xffffff8105057836 */ /* 0x000fe20000000000 */
[----:B------:R-:W-:Y:S03]  /*0430*/  BSSY.RECONVERGENT B2, `(.L_x_20) ;  /* 0x0000035000027945 */ /* 0x000fe60003800200 */
[----:B------:R-:W-:Y:S01]  /*0440*/  IMAD.IADD R3, R8, 0x1, -R3 ;  /* 0x0000000108037824 */ /* 0x000fe200078e0a03 */
[C---:B------:R-:W-:Y:S01]  /*0450*/  IADD3 R6, PT, PT, R5.reuse, 0x7f, -R6 ;  /* 0x0000007f05067810 */ /* 0x040fe20007ffe806 */
[----:B------:R-:W-:Y:S02]  /*0460*/  IMAD R0, R5, -0x800000, R7 ;  /* 0xff80000005007824 */ /* 0x000fe400078e0207 */
[----:B------:R-:W0:Y:S01]  /*0470*/  MUFU.RCP R8, R3 ;  /* 0x0000000300087308 */ /* 0x000e220000001000 */
[----:B------:R-:W-:Y:S01]  /*0480*/  FADD.FTZ R11, -R3, -RZ ;  /* 0x800000ff030b7221 */ /* 0x000fe20000010100 */
[----:B------:R-:W-:-:S03]  /*0490*/  IMAD.IADD R6, R6, 0x1, R9 ;  /* 0x0000000106067824 */ /* 0x000fc600078e0209 */
[----:B0-----:R-:W-:-:S04]  /*04a0*/  FFMA R13, R8, R11, 1 ;  /* 0x3f800000080d7423 */ /* 0x001fc8000000000b */
[----:B------:R-:W-:-:S04]  /*04b0*/  FFMA R10, R8, R13, R8 ;  /* 0x0000000d080a7223 */ /* 0x000fc80000000008 */
[----:B------:R-:W-:-:S04]  /*04c0*/  FFMA R7, R0, R10, RZ ;  /* 0x0000000a00077223 */ /* 0x000fc800000000ff */
[----:B------:R-:W-:-:S04]  /*04d0*/  FFMA R8, R11, R7, R0 ;  /* 0x000000070b087223 */ /* 0x000fc80000000000 */
[----:B------:R-:W-:-:S04]  /*04e0*/  FFMA R7, R10, R8, R7 ;  /* 0x000000080a077223 */ /* 0x000fc80000000007 */
[----:B------:R-:W-:-:S04]  /*04f0*/  FFMA R8, R11, R7, R0 ;  /* 0x000000070b087223 */ /* 0x000fc80000000000 */
[----:B------:R-:W-:-:S05]  /*0500*/  FFMA R0, R10, R8, R7 ;  /* 0x000000080a007223 */ /* 0x000fca0000000007 */
[----:B------:R-:W-:-:S04]  /*0510*/  SHF.R.U32.HI R3, RZ, 0x17, R0 ;  /* 0x00000017ff037819 */ /* 0x000fc80000011600 */
[----:B------:R-:W-:-:S05]  /*0520*/  LOP3.LUT R3, R3, 0xff, RZ, 0xc0, !PT ;  /* 0x000000ff03037812 */ /* 0x000fca00078ec0ff */
[----:B------:R-:W-:-:S04]  /*0530*/  IMAD.IADD R9, R3, 0x1, R6 ;  /* 0x0000000103097824 */ /* 0x000fc800078e0206 */
[----:B------:R-:W-:-:S05]  /*0540*/  VIADD R3, R9, 0xffffffff ;  /* 0xffffffff09037836 */ /* 0x000fca0000000000 */
[----:B------:R-:W-:-:S13]  /*0550*/  ISETP.GE.U32.AND P0, PT, R3, 0xfe, PT ;  /* 0x000000fe0300780c */ /* 0x000fda0003f06070 */
[----:B------:R-:W-:Y:S05]  /*0560*/  @!P0 BRA `(.L_x_21) ;  /* 0x0000000000808947 */ /* 0x000fea0003800000 */
[----:B------:R-:W-:-:S13]  /*0570*/  ISETP.GT.AND P0, PT, R9, 0xfe, PT ;  /* 0x000000fe0900780c */ /* 0x000fda0003f04270 */
[----:B------:R-:W-:Y:S05]  /*0580*/  @P0 BRA `(.L_x_22) ;  /* 0x00000000006c0947 */ /* 0x000fea0003800000 */
[----:B------:R-:W-:-:S13]  /*0590*/  ISETP.GE.AND P0, PT, R9, 0x1, PT ;  /* 0x000000010900780c */ /* 0x000fda0003f06270 */
[----:B------:R-:W-:Y:S05]  /*05a0*/  @P0 BRA `(.L_x_23) ;  /* 0x0000000000740947 */ /* 0x000fea0003800000 */
[----:B------:R-:W-:Y:S02]  /*05b0*/  ISETP.GE.AND P0, PT, R9, -0x18, PT ;  /* 0xffffffe80900780c */ /* 0x000fe40003f06270 */
[----:B------:R-:W-:-:S11]  /*05c0*/  LOP3.LUT R0, R0, 0x80000000, RZ, 0xc0, !PT ;  /* 0x8000000000007812 */ /* 0x000fd600078ec0ff */
[----:B------:R-:W-:Y:S05]  /*05d0*/  @!P0 BRA `(.L_x_23) ;  /* 0x0000000000688947 */ /* 0x000fea0003800000 */
[CCC-:B------:R-:W-:Y:S01]  /*05e0*/  FFMA.RZ R3, R10.reuse, R8.reuse, R7.reuse ;  /* 0x000000080a037223 */ /* 0x1c0fe2000000c007 */
[CCC-:B------:R-:W-:Y:S01]  /*05f0*/  FFMA.RM R6, R10.reuse, R8.reuse, R7.reuse ;  /* 0x000000080a067223 */ /* 0x1c0fe20000004007 */
[C---:B------:R-:W-:Y:S02]  /*0600*/  ISETP.NE.AND P2, PT, R9.reuse, RZ, PT ;  /* 0x000000ff0900720c */ /* 0x040fe40003f45270 */
[----:B------:R-:W-:Y:S02]  /*0610*/  ISETP.NE.AND P1, PT, R9, RZ, PT ;  /* 0x000000ff0900720c */ /* 0x000fe40003f25270 */
[----:B------:R-:W-:Y:S01]  /*0620*/  LOP3.LUT R5, R3, 0x7fffff, RZ, 0xc0, !PT ;  /* 0x007fffff03057812 */ /* 0x000fe200078ec0ff */
[----:B------:R-:W-:Y:S01]  /*0630*/  FFMA.RP R3, R10, R8, R7 ;  /* 0x000000080a037223 */ /* 0x000fe20000008007 */
[----:B------:R-:W-:Y:S02]  /*0640*/  VIADD R8, R9, 0x20 ;  /* 0x0000002009087836 */ /* 0x000fe40000000000 */
[----:B------:R-:W-:Y:S01]  /*0650*/  LOP3.LUT R5, R5, 0x800000, RZ, 0xfc, !PT ;  /* 0x0080000005057812 */ /* 0x000fe200078efcff */
[----:B------:R-:W-:Y:S01]  /*0660*/  IMAD.MOV R7, RZ, RZ, -R9 ;  /* 0x000000ffff077224 */ /* 0x000fe200078e0a09 */
[----:B------:R-:W-:-:S02]  /*0670*/  FSETP.NEU.FTZ.AND P0, PT, R3, R6, PT ;  /* 0x000000060300720b */ /* 0x000fc40003f1d000 */
[----:B------:R-:W-:Y:S02]  /*0680*/  SHF.L.U32 R8, R5, R8, RZ ;  /* 0x0000000805087219 */ /* 0x000fe400000006ff */
[----:B------:R-:W-:Y:S02]  /*0690*/  SEL R6, R7, RZ, P2 ;  /* 0x000000ff07067207 */ /* 0x000fe40001000000 */
[----:B------:R-:W-:Y:S02]  /*06a0*/  ISETP.NE.AND P1, PT, R8, RZ, P1 ;  /* 0x000000ff0800720c */ /* 0x000fe40000f25270 */
[----:B------:R-:W-:Y:S02]  /*06b0*/  SHF.R.U32.HI R6, RZ, R6, R5 ;  /* 0x00000006ff067219 */ /* 0x000fe40000011605 */
[----:B------:R-:W-:Y:S02]  /*06c0*/  PLOP3.LUT P0, PT, P0, P1, PT, 0xf8, 0x8f ;  /* 0x00000000008f781c */ /* 0x000fe40000703f70 */
[----:B------:R-:W-:-:S02]  /*06d0*/  SHF.R.U32.HI R8, RZ, 0x1, R6 ;  /* 0x00000001ff087819 */ /* 0x000fc40000011606 */
[----:B------:R-:W-:-:S04]  /*06e0*/  SEL R3, RZ, 0x1, !P0 ;  /* 0x00000001ff037807 */ /* 0x000fc80004000000 */
[----:B------:R-:W-:-:S04]  /*06f0*/  LOP3.LUT R3, R3, 0x1, R8, 0xf8, !PT ;  /* 0x0000000103037812 */ /* 0x000fc800078ef808 */
[----:B------:R-:W-:-:S05]  /*0700*/  LOP3.LUT R3, R3, R6, RZ, 0xc0, !PT ;  /* 0x0000000603037212 */ /* 0x000fca00078ec0ff */
[----:B------:R-:W-:-:S05]  /*0710*/  IMAD.IADD R3, R8, 0x1, R3 ;  /* 0x0000000108037824 */ /* 0x000fca00078e0203 */
[----:B------:R-:W-:Y:S01]  /*0720*/  LOP3.LUT R0, R3, R0, RZ, 0xfc, !PT ;  /* 0x0000000003007212 */ /* 0x000fe200078efcff */
[----:B------:R-:W-:Y:S06]  /*0730*/  BRA `(.L_x_23) ;  /* 0x0000000000107947 */ /* 0x000fec0003800000 */
.L_x_22:
[----:B------:R-:W-:-:S04]  /*0740*/  LOP3.LUT R0, R0, 0x80000000, RZ, 0xc0, !PT ;  /* 0x8000000000007812 */ /* 0x000fc800078ec0ff */
[----:B------:R-:W-:Y:S01]  /*0750*/  LOP3.LUT R0, R0, 0x7f800000, RZ, 0xfc, !PT ;  /* 0x7f80000000007812 */ /* 0x000fe200078efcff */
[----:B------:R-:W-:Y:S06]  /*0760*/  BRA `(.L_x_23) ;  /* 0x0000000000047947 */ /* 0x000fec0003800000 */
.L_x_21:
[----:B------:R-:W-:-:S07]  /*0770*/  IMAD R0, R6, 0x800000, R0 ;  /* 0x0080000006007824 */ /* 0x000fce00078e0200 */
.L_x_23:
[----:B------:R-:W-:Y:S05]  /*0780*/  BSYNC.RECONVERGENT B2 ;  /* 0x0000000000027941 */ /* 0x000fea0003800200 */
.L_x_20:
[----:B------:R-:W-:Y:S05]  /*0790*/  BRA `(.L_x_24) ;  /* 0x0000000000207947 */ /* 0x000fea0003800000 */
.L_x_19:
[----:B------:R-:W-:-:S04]  /*07a0*/  LOP3.LUT R0, R8, 0x80000000, R7, 0x48, !PT ;  /* 0x8000000008007812 */ /* 0x000fc800078e4807 */
[----:B------:R-:W-:Y:S01]  /*07b0*/  LOP3.LUT R0, R0, 0x7f800000, RZ, 0xfc, !PT ;  /* 0x7f80000000007812 */ /* 0x000fe200078efcff */
[----:B------:R-:W-:Y:S06]  /*07c0*/  BRA `(.L_x_24) ;  /* 0x0000000000147947 */ /* 0x000fec0003800000 */
.L_x_18:
[----:B------:R-:W-:Y:S01]  /*07d0*/  LOP3.LUT R0, R8, 0x80000000, R7, 0x48, !PT ;  /* 0x8000000008007812 */ /* 0x000fe200078e4807 */
[----:B------:R-:W-:Y:S06]  /*07e0*/  BRA `(.L_x_24) ;  /* 0x00000000000c7947 */ /* 0x000fec0003800000 */
.L_x_17:
[----:B------:R-:W0:Y:S01]  /*07f0*/  MUFU.RSQ R0, -QNAN ;  /* 0xffc0000000007908 */ /* 0x000e220000001400 */
[----:B------:R-:W-:Y:S05]  /*0800*/  BRA `(.L_x_24) ;  /* 0x0000000000047947 */ /* 0x000fea0003800000 */
.L_x_16:
[----:B------:R-:W-:-:S07]  /*0810*/  FADD.FTZ R0, R0, R3 ;  /* 0x0000000300007221 */ /* 0x000fce0000010000 */
.L_x_24:
[----:B------:R-:W-:Y:S05]  /*0820*/  BSYNC.RECONVERGENT B1 ;  /* 0x0000000000017941 */ /* 0x000fea0003800200 */
.L_x_14:
[----:B------:R-:W-:-:S04]  /*0830*/  IMAD.MOV.U32 R5, RZ, RZ, 0x0 ;  /* 0x00000000ff057424 */ /* 0x000fc800078e00ff */
[----:B0-----:R-:W-:Y:S05]  /*0840*/  RET.REL.NODEC R4 `(_Z5kgdivPfS_S_) ;  /* 0xfffffff404ec7950 */ /* 0x001fea0003c3ffff */
.L_x_25:
        /* <DEDUP_REMOVED lines=11> */
.L_x_29:


//--------------------- .text._Z6kgmulePffS_      --------------------------
	.section	.text._Z6kgmulePffS_,"ax",@progbits
	.align	128
        .global         _Z6kgmulePffS_
        .type           _Z6kgmulePffS_,@function
        .size           _Z6kgmulePffS_,(.L_x_36 - _Z6kgmulePffS_)
        .other          _Z6kgmulePffS_,@"STO_CUDA_ENTRY STV_DEFAULT"
_Z6kgmulePffS_:
.text._Z6kgmulePffS_:
[----:B------:R-:W-:Y:S01]  /*0000*/  LDC R1, c[0x0][0x37c] ;  /* 0x0000df00ff017b82 */ /* 0x000fe20000000800 */
[----:B------:R-:W0:Y:S07]  /*0010*/  S2R R0, SR_TID.X ;  /* 0x0000000000007919 */ /* 0x000e2e0000002100 */
[----:B------:R-:W0:Y:S01]  /*0020*/  S2UR UR6, SR_CTAID.X ;  /* 0x00000000000679c3 */ /* 0x000e220000002500 */
[----:B------:R-:W1:Y:S07]  /*0030*/  LDCU.64 UR4, c[0x0][0x358] ;  /* 0x00006b00ff0477ac */ /* 0x000e6e0008000a00 */
[----:B------:R-:W0:Y:S08]  /*0040*/  LDC R7, c[0x0][0x360] ;  /* 0x0000d800ff077b82 */ /* 0x000e300000000800 */
[----:B------:R-:W2:Y:S08]  /*0050*/  LDC.64 R2, c[0x0][0x380] ;  /* 0x0000e000ff027b82 */ /* 0x000eb00000000a00 */
[----:B------:R-:W3:Y:S01]  /*0060*/  LDC.64 R4, c[0x0][0x390] ;  /* 0x0000e400ff047b82 */ /* 0x000ee20000000a00 */
[----:B0-----:R-:W-:Y:S01]  /*0070*/  IMAD R7, R7, UR6, R0 ;  /* 0x0000000607077c24 */ /* 0x001fe2000f8e0200 */
[----:B------:R-:W0:Y:S03]  /*0080*/  LDCU UR6, c[0x0][0x388] ;  /* 0x00007100ff0677ac */ /* 0x000e260008000800 */
[----:B--2---:R-:W-:-:S06]  /*0090*/  IMAD.WIDE R2, R7, 0x4, R2 ;  /* 0x0000000407027825 */ /* 0x004fcc00078e0202 */
[----:B-1----:R-:W0:Y:S01]  /*00a0*/  LDG.E R2, desc[UR4][R2.64] ;  /* 0x0000000402027981 */ /* 0x002e22000c1e1900 */
[----:B---3--:R-:W-:-:S04]  /*00b0*/  IMAD.WIDE R4, R7, 0x4, R4 ;  /* 0x0000000407047825 */ /* 0x008fc800078e0204 */
[----:B0-----:R-:W-:-:S05]  /*00c0*/  FMUL R7, R2, UR6 ;  /* 0x0000000602077c20 */ /* 0x001fca0008400000 */
[----:B------:R-:W-:Y:S01]  /*00d0*/  STG.E desc[UR4][R4.64], R7 ;  /* 0x0000000704007986 */ /* 0x000fe2000c101904 */
[----:B------:R-:W-:Y:S05]  /*00e0*/  EXIT ;  /* 0x000000000000794d */ /* 0x000fea0003800000 */
.L_x_26:
        /* <DEDUP_REMOVED lines=9> */
.L_x_36:


//--------------------- .text._Z5kgmulPfS_S_      --------------------------
	.section	.text._Z5kgmulPfS_S_,"ax",@progbits
	.align	128
        .global         _Z5kgmulPfS_S_
        .type           _Z5kgmulPfS_S_,@function
        .size           _Z5kgmulPfS_S_,(.L_x_37 - _Z5kgmulPfS_S_)
        .other          _Z5kgmulPfS_S_,@"STO_CUDA_ENTRY STV_DEFAULT"
_Z5kgmulPfS_S_:
.text._Z5kgmulPfS_S_:
        /* <DEDUP_REMOVED lines=10> */
[----:B-1----:R-:W2:Y:S01]  /*00a0*/  LDG.E R2, desc[UR4][R2.64] ;  /* 0x0000000402027981 */ /* 0x002ea2000c1e1900 */
[----:B---3--:R-:W-:-:S06]  /*00b0*/  IMAD.WIDE R4, R9, 0x4, R4 ;  /* 0x0000000409047825 */ /* 0x008fcc00078e0204 */
[----:B------:R-:W2:Y:S01]  /*00c0*/  LDG.E R5, desc[UR4][R4.64] ;  /* 0x0000000404057981 */ /* 0x000ea2000c1e1900 */
[----:B0-----:R-:W-:-:S04]  /*00d0*/  IMAD.WIDE R6, R9, 0x4, R6 ;  /* 0x0000000409067825 */ /* 0x001fc800078e0206 */
[----:B--2---:R-:W-:-:S05]  /*00e0*/  FMUL R9, R2, R5 ;  /* 0x0000000502097220 */ /* 0x004fca0000400000 */
[----:B------:R-:W-:Y:S01]  /*00f0*/  STG.E desc[UR4][R6.64], R9 ;  /* 0x0000000906007986 */ /* 0x000fe2000c101904 */
[----:B------:R-:W-:Y:S05]  /*0100*/  EXIT ;  /* 0x000000000000794d */ /* 0x000fea0003800000 */
.L_x_27:
        /* <DEDUP_REMOVED lines=15> */
.L_x_37:


//--------------------- .nv.shared.reserved.0     --------------------------
	.section	.nv.shared.reserved.0,"aw",@nobits
	.weak		__nv_reservedSMEM_offset_0_alias
	.size		__nv_reservedSMEM_offset_0_alias, 0, 64
	.other		__nv_reservedSMEM_offset_0_alias,@"STO_CUDA_RESERVED_SHARED STV_DEFAULT"
__nv_reservedSMEM_offset_0_alias:
	.zero		0
	.zero		64


//--------------------- .nv.constant0._Z4klogPffS_ --------------------------
	.section	.nv.constant0._Z4klogPffS_,"a",@progbits
	.sectionflags	@""
	.align	4
.nv.constant0._Z4klogPffS_:
	.zero		920


//--------------------- .nv.constant0._Z5kexpTPfffS_ --------------------------
	.section	.nv.constant0._Z5kexpTPfffS_,"a",@progbits
	.sectionflags	@""
	.align	4
.nv.constant0._Z5kexpTPfffS_:
	.zero		920


//--------------------- .nv.constant0._Z4kexpPfffS_ --------------------------
	.section	.nv.constant0._Z4kexpPfffS_,"a",@progbits
	.sectionflags	@""
	.align	4
.nv.constant0._Z4kexpPfffS_:
	.zero		920


//--------------------- .nv.constant0._Z6kaxpyePfffS_ --------------------------
	.section	.nv.constant0._Z6kaxpyePfffS_,"a",@progbits
	.sectionflags	@""
	.align	4
.nv.constant0._Z6kaxpyePfffS_:
	.zero		920


//--------------------- .nv.constant0._Z5kmascPfS_ --------------------------
	.section	.nv.constant0._Z5kmascPfS_,"a",@progbits
	.sectionflags	@""
	.align	4
.nv.constant0._Z5kmascPfS_:
	.zero		912


//--------------------- .nv.constant0._Z5kgdivPfS_S_ --------------------------
	.section	.nv.constant0._Z5kgdivPfS_S_,"a",@progbits
	.sectionflags	@""
	.align	4
.nv.constant0._Z5kgdivPfS_S_:
	.zero		920


//--------------------- .nv.constant0._Z6kgmulePffS_ --------------------------
	.section	.nv.constant0._Z6kgmulePffS_,"a",@progbits
	.sectionflags	@""
	.align	4
.nv.constant0._Z6kgmulePffS_:
	.zero		920


//--------------------- .nv.constant0._Z5kgmulPfS_S_ --------------------------
	.section	.nv.constant0._Z5kgmulPfS_S_,"a",@progbits
	.sectionflags	@""
	.align	4
.nv.constant0._Z5kgmulPfS_S_:
	.zero		920


//--------------------- SYMBOLS --------------------------

	.type		.nv.reservedSmem.offset0,@object
	.size		.nv.reservedSmem.offset0,0x4
